//
// Generated by NVIDIA NVVM Compiler
//
// Compiler Build ID: CL-36424714
// Cuda compilation tools, release 13.0, V13.0.88
// Based on NVVM 20.0.0
//

.version 9.0
.target sm_100
.address_size 64

	// .globl	_Z22matmul_forward_kernel1PfS_S_S_iii

.visible .entry _Z22matmul_forward_kernel1PfS_S_S_iii(
	.param .u64 .ptr .align 1 _Z22matmul_forward_kernel1PfS_S_S_iii_param_0,
	.param .u64 .ptr .align 1 _Z22matmul_forward_kernel1PfS_S_S_iii_param_1,
	.param .u64 .ptr .align 1 _Z22matmul_forward_kernel1PfS_S_S_iii_param_2,
	.param .u64 .ptr .align 1 _Z22matmul_forward_kernel1PfS_S_S_iii_param_3,
	.param .u32 _Z22matmul_forward_kernel1PfS_S_S_iii_param_4,
	.param .u32 _Z22matmul_forward_kernel1PfS_S_S_iii_param_5,
	.param .u32 _Z22matmul_forward_kernel1PfS_S_S_iii_param_6
)
{
	.reg .pred 	%p<14>;
	.reg .b32 	%r<37>;
	.reg .b32 	%f<69>;
	.reg .b64 	%rd<50>;

	ld.param.u64 	%rd11, [_Z22matmul_forward_kernel1PfS_S_S_iii_param_0];
	ld.param.u64 	%rd13, [_Z22matmul_forward_kernel1PfS_S_S_iii_param_1];
	ld.param.u64 	%rd14, [_Z22matmul_forward_kernel1PfS_S_S_iii_param_2];
	ld.param.u64 	%rd12, [_Z22matmul_forward_kernel1PfS_S_S_iii_param_3];
	ld.param.u32 	%r14, [_Z22matmul_forward_kernel1PfS_S_S_iii_param_4];
	ld.param.u32 	%r15, [_Z22matmul_forward_kernel1PfS_S_S_iii_param_5];
	ld.param.u32 	%r17, [_Z22matmul_forward_kernel1PfS_S_S_iii_param_6];
	cvta.to.global.u64 	%rd1, %rd14;
	cvta.to.global.u64 	%rd2, %rd13;
	mov.u32 	%r18, %ctaid.x;
	mov.u32 	%r19, %ntid.x;
	mov.u32 	%r20, %tid.x;
	mad.lo.s32 	%r1, %r18, %r19, %r20;
	mov.u32 	%r21, %ctaid.y;
	mov.u32 	%r22, %ntid.y;
	mov.u32 	%r23, %tid.y;
	mad.lo.s32 	%r24, %r21, %r22, %r23;
	setp.ge.s32 	%p1, %r1, %r14;
	setp.ge.s32 	%p2, %r24, %r17;
	or.pred  	%p3, %p1, %p2;
	@%p3 bra 	$L__BB0_16;
	setp.eq.s64 	%p4, %rd12, 0;
	mov.f32 	%f68, 0f00000000;
	@%p4 bra 	$L__BB0_3;
	cvta.to.global.u64 	%rd15, %rd12;
	mul.wide.u32 	%rd16, %r24, 4;
	add.s64 	%rd17, %rd15, %rd16;
	ld.global.f32 	%f68, [%rd17];
$L__BB0_3:
	rem.s32 	%r25, %r1, %r14;
	mul.lo.s32 	%r26, %r15, %r24;
	cvt.s64.s32 	%rd3, %r26;
	sub.s32 	%r27, %r1, %r25;
	mul.lo.s32 	%r28, %r27, %r15;
	cvt.s64.s32 	%rd18, %r28;
	mul.lo.s32 	%r29, %r25, %r15;
	cvt.s64.s32 	%rd19, %r29;
	add.s64 	%rd4, %rd18, %rd19;
	setp.lt.s32 	%p5, %r15, 1;
	@%p5 bra 	$L__BB0_15;
	and.b32  	%r3, %r15, 7;
	setp.lt.u32 	%p6, %r15, 8;
	mov.b32 	%r35, 0;
	@%p6 bra 	$L__BB0_7;
	and.b32  	%r35, %r15, 2147483640;
	neg.s32 	%r33, %r35;
	shl.b64 	%rd20, %rd4, 2;
	add.s64 	%rd21, %rd20, %rd2;
	add.s64 	%rd49, %rd21, 16;
	shl.b64 	%rd22, %rd3, 2;
	add.s64 	%rd23, %rd22, %rd1;
	add.s64 	%rd48, %rd23, 16;
$L__BB0_6:
	.pragma "nounroll";
	ld.global.f32 	%f17, [%rd49+-16];
	ld.global.f32 	%f18, [%rd48+-16];
	fma.rn.f32 	%f19, %f17, %f18, %f68;
	ld.global.f32 	%f20, [%rd49+-12];
	ld.global.f32 	%f21, [%rd48+-12];
	fma.rn.f32 	%f22, %f20, %f21, %f19;
	ld.global.f32 	%f23, [%rd49+-8];
	ld.global.f32 	%f24, [%rd48+-8];
	fma.rn.f32 	%f25, %f23, %f24, %f22;
	ld.global.f32 	%f26, [%rd49+-4];
	ld.global.f32 	%f27, [%rd48+-4];
	fma.rn.f32 	%f28, %f26, %f27, %f25;
	ld.global.f32 	%f29, [%rd49];
	ld.global.f32 	%f30, [%rd48];
	fma.rn.f32 	%f31, %f29, %f30, %f28;
	ld.global.f32 	%f32, [%rd49+4];
	ld.global.f32 	%f33, [%rd48+4];
	fma.rn.f32 	%f34, %f32, %f33, %f31;
	ld.global.f32 	%f35, [%rd49+8];
	ld.global.f32 	%f36, [%rd48+8];
	fma.rn.f32 	%f37, %f35, %f36, %f34;
	ld.global.f32 	%f38, [%rd49+12];
	ld.global.f32 	%f39, [%rd48+12];
	fma.rn.f32 	%f68, %f38, %f39, %f37;
	add.s32 	%r33, %r33, 8;
	add.s64 	%rd49, %rd49, 32;
	add.s64 	%rd48, %rd48, 32;
	setp.ne.s32 	%p7, %r33, 0;
	@%p7 bra 	$L__BB0_6;
$L__BB0_7:
	setp.eq.s32 	%p8, %r3, 0;
	@%p8 bra 	$L__BB0_15;
	and.b32  	%r9, %r15, 3;
	setp.lt.u32 	%p9, %r3, 4;
	@%p9 bra 	$L__BB0_10;
	cvt.u64.u32 	%rd24, %r35;
	add.s64 	%rd25, %rd4, %rd24;
	shl.b64 	%rd26, %rd25, 2;
	add.s64 	%rd27, %rd2, %rd26;
	ld.global.f32 	%f41, [%rd27];
	add.s64 	%rd28, %rd24, %rd3;
	shl.b64 	%rd29, %rd28, 2;
	add.s64 	%rd30, %rd1, %rd29;
	ld.global.f32 	%f42, [%rd30];
	fma.rn.f32 	%f43, %f41, %f42, %f68;
	ld.global.f32 	%f44, [%rd27+4];
	ld.global.f32 	%f45, [%rd30+4];
	fma.rn.f32 	%f46, %f44, %f45, %f43;
	ld.global.f32 	%f47, [%rd27+8];
	ld.global.f32 	%f48, [%rd30+8];
	fma.rn.f32 	%f49, %f47, %f48, %f46;
	ld.global.f32 	%f50, [%rd27+12];
	ld.global.f32 	%f51, [%rd30+12];
	fma.rn.f32 	%f68, %f50, %f51, %f49;
	add.s32 	%r35, %r35, 4;
$L__BB0_10:
	setp.eq.s32 	%p10, %r9, 0;
	@%p10 bra 	$L__BB0_15;
	setp.eq.s32 	%p11, %r9, 1;
	@%p11 bra 	$L__BB0_13;
	cvt.u64.u32 	%rd31, %r35;
	add.s64 	%rd32, %rd4, %rd31;
	shl.b64 	%rd33, %rd32, 2;
	add.s64 	%rd34, %rd2, %rd33;
	ld.global.f32 	%f53, [%rd34];
	add.s64 	%rd35, %rd31, %rd3;
	shl.b64 	%rd36, %rd35, 2;
	add.s64 	%rd37, %rd1, %rd36;
	ld.global.f32 	%f54, [%rd37];
	fma.rn.f32 	%f55, %f53, %f54, %f68;
	ld.global.f32 	%f56, [%rd34+4];
	ld.global.f32 	%f57, [%rd37+4];
	fma.rn.f32 	%f68, %f56, %f57, %f55;
	add.s32 	%r35, %r35, 2;
$L__BB0_13:
	and.b32  	%r31, %r15, 1;
	setp.eq.b32 	%p12, %r31, 1;
	not.pred 	%p13, %p12;
	@%p13 bra 	$L__BB0_15;
	cvt.u64.u32 	%rd38, %r35;
	add.s64 	%rd39, %rd4, %rd38;
	shl.b64 	%rd40, %rd39, 2;
	add.s64 	%rd41, %rd2, %rd40;
	ld.global.f32 	%f58, [%rd41];
	add.s64 	%rd42, %rd38, %rd3;
	shl.b64 	%rd43, %rd42, 2;
	add.s64 	%rd44, %rd1, %rd43;
	ld.global.f32 	%f59, [%rd44];
	fma.rn.f32 	%f68, %f58, %f59, %f68;
$L__BB0_15:
	mad.lo.s32 	%r32, %r17, %r1, %r24;
	cvta.to.global.u64 	%rd45, %rd11;
	mul.wide.s32 	%rd46, %r32, 4;
	add.s64 	%rd47, %rd45, %rd46;
	st.global.f32 	[%rd47], %f68;
$L__BB0_16:
	ret;

}
	// .globl	_Z8add_biasPfS_iii
.visible .entry _Z8add_biasPfS_iii(
	.param .u64 .ptr .align 1 _Z8add_biasPfS_iii_param_0,
	.param .u64 .ptr .align 1 _Z8add_biasPfS_iii_param_1,
	.param .u32 _Z8add_biasPfS_iii_param_2,
	.param .u32 _Z8add_biasPfS_iii_param_3,
	.param .u32 _Z8add_biasPfS_iii_param_4
)
{
	.reg .pred 	%p<7>;
	.reg .b32 	%r<42>;
	.reg .b32 	%f<16>;
	.reg .b64 	%rd<23>;

	ld.param.u64 	%rd3, [_Z8add_biasPfS_iii_param_0];
	ld.param.u64 	%rd4, [_Z8add_biasPfS_iii_param_1];
	ld.param.u32 	%r14, [_Z8add_biasPfS_iii_param_2];
	ld.param.u32 	%r15, [_Z8add_biasPfS_iii_param_3];
	ld.param.u32 	%r13, [_Z8add_biasPfS_iii_param_4];
	cvta.to.global.u64 	%rd1, %rd3;
	cvta.to.global.u64 	%rd2, %rd4;
	mov.u32 	%r16, %ctaid.x;
	mov.u32 	%r17, %ntid.x;
	mov.u32 	%r18, %tid.x;
	mad.lo.s32 	%r40, %r16, %r17, %r18;
	mov.u32 	%r19, %nctaid.x;
	mul.lo.s32 	%r2, %r17, %r19;
	mul.lo.s32 	%r20, %r15, %r14;
	mul.lo.s32 	%r3, %r20, %r13;
	setp.ge.s32 	%p1, %r40, %r3;
	@%p1 bra 	$L__BB1_7;
	add.s32 	%r21, %r40, %r2;
	max.s32 	%r22, %r3, %r21;
	setp.lt.s32 	%p2, %r21, %r3;
	selp.u32 	%r23, 1, 0, %p2;
	add.s32 	%r24, %r21, %r23;
	sub.s32 	%r25, %r22, %r24;
	div.u32 	%r26, %r25, %r2;
	add.s32 	%r4, %r26, %r23;
	and.b32  	%r27, %r4, 3;
	setp.eq.s32 	%p3, %r27, 3;
	@%p3 bra 	$L__BB1_4;
	add.s32 	%r28, %r4, 1;
	and.b32  	%r29, %r28, 3;
	neg.s32 	%r38, %r29;
$L__BB1_3:
	.pragma "nounroll";
	mul.wide.s32 	%rd5, %r40, 4;
	add.s64 	%rd6, %rd1, %rd5;
	rem.s32 	%r30, %r40, %r13;
	mul.wide.s32 	%rd7, %r30, 4;
	add.s64 	%rd8, %rd2, %rd7;
	ld.global.f32 	%f1, [%rd8];
	ld.global.f32 	%f2, [%rd6];
	add.f32 	%f3, %f1, %f2;
	st.global.f32 	[%rd6], %f3;
	add.s32 	%r40, %r40, %r2;
	add.s32 	%r38, %r38, 1;
	setp.ne.s32 	%p4, %r38, 0;
	@%p4 bra 	$L__BB1_3;
$L__BB1_4:
	setp.lt.u32 	%p5, %r4, 3;
	@%p5 bra 	$L__BB1_7;
	mul.wide.s32 	%rd15, %r2, 4;
$L__BB1_6:
	rem.s32 	%r31, %r40, %r13;
	mul.wide.s32 	%rd9, %r31, 4;
	add.s64 	%rd10, %rd2, %rd9;
	ld.global.f32 	%f4, [%rd10];
	mul.wide.s32 	%rd11, %r40, 4;
	add.s64 	%rd12, %rd1, %rd11;
	ld.global.f32 	%f5, [%rd12];
	add.f32 	%f6, %f4, %f5;
	st.global.f32 	[%rd12], %f6;
	add.s32 	%r32, %r40, %r2;
	rem.s32 	%r33, %r32, %r13;
	mul.wide.s32 	%rd13, %r33, 4;
	add.s64 	%rd14, %rd2, %rd13;
	ld.global.f32 	%f7, [%rd14];
	add.s64 	%rd16, %rd12, %rd15;
	ld.global.f32 	%f8, [%rd16];
	add.f32 	%f9, %f7, %f8;
	st.global.f32 	[%rd16], %f9;
	add.s32 	%r34, %r32, %r2;
	rem.s32 	%r35, %r34, %r13;
	mul.wide.s32 	%rd17, %r35, 4;
	add.s64 	%rd18, %rd2, %rd17;
	ld.global.f32 	%f10, [%rd18];
	add.s64 	%rd19, %rd16, %rd15;
	ld.global.f32 	%f11, [%rd19];
	add.f32 	%f12, %f10, %f11;
	st.global.f32 	[%rd19], %f12;
	add.s32 	%r36, %r34, %r2;
	rem.s32 	%r37, %r36, %r13;
	mul.wide.s32 	%rd20, %r37, 4;
	add.s64 	%rd21, %rd2, %rd20;
	ld.global.f32 	%f13, [%rd21];
	add.s64 	%rd22, %rd19, %rd15;
	ld.global.f32 	%f14, [%rd22];
	add.f32 	%f15, %f13, %f14;
	st.global.f32 	[%rd22], %f15;
	add.s32 	%r40, %r36, %r2;
	setp.lt.s32 	%p6, %r40, %r3;
	@%p6 bra 	$L__BB1_6;
$L__BB1_7:
	ret;

}


// ===== COMPILED SASS (sm_100) =====

	.target	sm_100

	.elftype	@"ET_EXEC"


//--------------------- .note.nv.tkinfo           --------------------------
	.section	.note.nv.tkinfo,"",@"SHT_NOTE"
	.sectionflags	@"SHF_NOTE_NV_TKINFO"
	.tkinfo
        /*0018*/ 	.word	0x00000002
        /*0030*/ 	.string	""
        /*0030*/ 	.string	"ptxas"
        /*0030*/ 	.string	"Cuda compilation tools, release 13.0, V13.0.88"
        /*0030*/ 	.string	"Build cuda_13.0.r13.0/compiler.36424714_0"
        /*0030*/ 	.string	"-arch sm_100 -m 64 "



//--------------------- .note.nv.cuinfo           --------------------------
	.section	.note.nv.cuinfo,"",@"SHT_NOTE"
	.sectionflags	@"SHF_NOTE_NV_CUINFO"
        /*0018*/ 	.short	0x0002
        /*001a*/ 	.short	0x0064
        /*001c*/ 	.short	0x0082
	.zero		2


//--------------------- .nv.info                  --------------------------
	.section	.nv.info,"",@"SHT_CUDA_INFO"
	.align	4


	//----- nvinfo : EIATTR_REGCOUNT
	.align		4
        /*0000*/ 	.byte	0x04, 0x2f
        /*0002*/ 	.short	(.L_1 - .L_0)
	.align		4
.L_0:
        /*0004*/ 	.word	index@(_Z22matmul_forward_kernel1PfS_S_S_iii)
        /*0008*/ 	.word	0x0000001e


	//----- nvinfo : EIATTR_FRAME_SIZE
	.align		4
.L_1:
        /*000c*/ 	.byte	0x04, 0x11
        /*000e*/ 	.short	(.L_3 - .L_2)
	.align		4
.L_2:
        /*0010*/ 	.word	index@(_Z22matmul_forward_kernel1PfS_S_S_iii)
        /*0014*/ 	.word	0x00000000


	//----- nvinfo : EIATTR_REGCOUNT
	.align		4
.L_3:
        /*0018*/ 	.byte	0x04, 0x2f
        /*001a*/ 	.short	(.L_5 - .L_4)
	.align		4
.L_4:
        /*001c*/ 	.word	index@(_Z8add_biasPfS_iii)
        /*0020*/ 	.word	0x0000001c


	//----- nvinfo : EIATTR_FRAME_SIZE
	.align		4
.L_5:
        /*0024*/ 	.byte	0x04, 0x11
        /*0026*/ 	.short	(.L_7 - .L_6)
	.align		4
.L_6:
        /*0028*/ 	.word	index@(_Z8add_biasPfS_iii)
        /*002c*/ 	.word	0x00000000


	//----- nvinfo : EIATTR_MIN_STACK_SIZE
	.align		4
.L_7:
        /*0030*/ 	.byte	0x04, 0x12
        /*0032*/ 	.short	(.L_9 - .L_8)
	.align		4
.L_8:
        /*0034*/ 	.word	index@(_Z8add_biasPfS_iii)
        /*0038*/ 	.word	0x00000000


	//----- nvinfo : EIATTR_MIN_STACK_SIZE
	.align		4
.L_9:
        /*003c*/ 	.byte	0x04, 0x12
        /*003e*/ 	.short	(.L_11 - .L_10)
	.align		4
.L_10:
        /*0040*/ 	.word	index@(_Z22matmul_forward_kernel1PfS_S_S_iii)
        /*0044*/ 	.word	0x00000000
.L_11:


//--------------------- .nv.compat                --------------------------
	.section	.nv.compat,"",@"SHT_CUDA_COMPAT_INFO"
	.align	4
        /*0000*/ 	.byte	0x02, 0x09, 0x00, 0x00, 0x02, 0x02, 0x01, 0x00, 0x02, 0x05, 0x05, 0x00, 0x03, 0x07, 0x01, 0x01
        /*0010*/ 	.byte	0x02, 0x03, 0x00, 0x00, 0x02, 0x06, 0x01, 0x00, 0x04, 0x0b, 0x08, 0x00, 0x09, 0x00, 0x00, 0x00
        /*0020*/ 	.byte	0x00, 0x00, 0x00, 0x00


//--------------------- .nv.info._Z8add_biasPfS_iii --------------------------
	.section	.nv.info._Z8add_biasPfS_iii,"",@"SHT_CUDA_INFO"
	.sectionflags	@""
	.align	4


	//----- nvinfo : EIATTR_CUDA_API_VERSION
	.align		4
        /*0000*/ 	.byte	0x04, 0x37
        /*0002*/ 	.short	(.L_13 - .L_12)
.L_12:
        /*0004*/ 	.word	0x00000082


	//----- nvinfo : EIATTR_KPARAM_INFO
	.align		4
.L_13:
        /*0008*/ 	.byte	0x04, 0x17
        /*000a*/ 	.short	(.L_15 - .L_14)
.L_14:
        /*000c*/ 	.word	0x00000000
        /*0010*/ 	.short	0x0004
        /*0012*/ 	.short	0x0018
        /*0014*/ 	.byte	0x00, 0xf0, 0x11, 0x00


	//----- nvinfo : EIATTR_KPARAM_INFO
	.align		4
.L_15:
        /*0018*/ 	.byte	0x04, 0x17
        /*001a*/ 	.short	(.L_17 - .L_16)
.L_16:
        /*001c*/ 	.word	0x00000000
        /*0020*/ 	.short	0x0003
        /*0022*/ 	.short	0x0014
        /*0024*/ 	.byte	0x00, 0xf0, 0x11, 0x00


	//----- nvinfo : EIATTR_KPARAM_INFO
	.align		4
.L_17:
        /*0028*/ 	.byte	0x04, 0x17
        /*002a*/ 	.short	(.L_19 - .L_18)
.L_18:
        /*002c*/ 	.word	0x00000000
        /*0030*/ 	.short	0x0002
        /*0032*/ 	.short	0x0010
        /*0034*/ 	.byte	0x00, 0xf0, 0x11, 0x00


	//----- nvinfo : EIATTR_KPARAM_INFO
	.align		4
.L_19:
        /*0038*/ 	.byte	0x04, 0x17
        /*003a*/ 	.short	(.L_21 - .L_20)
.L_20:
        /*003c*/ 	.word	0x00000000
        /*0040*/ 	.short	0x0001
        /*0042*/ 	.short	0x0008
        /*0044*/ 	.byte	0x00, 0xf5, 0x21, 0x00


	//----- nvinfo : EIATTR_KPARAM_INFO
	.align		4
.L_21:
        /*0048*/ 	.byte	0x04, 0x17
        /*004a*/ 	.short	(.L_23 - .L_22)
.L_22:
        /*004c*/ 	.word	0x00000000
        /*0050*/ 	.short	0x0000
        /*0052*/ 	.short	0x0000
        /*0054*/ 	.byte	0x00, 0xf5, 0x21, 0x00


	//----- nvinfo : EIATTR_SPARSE_MMA_MASK
	.align		4
.L_23:
        /*0058*/ 	.byte	0x03, 0x50
        /*005a*/ 	.short	0x0000


	//----- nvinfo : EIATTR_MAXREG_COUNT
	.align		4
        /*005c*/ 	.byte	0x03, 0x1b
        /*005e*/ 	.short	0x00ff


	//----- nvinfo : EIATTR_MERCURY_ISA_VERSION
	.align		4
        /*0060*/ 	.byte	0x03, 0x5f
        /*0062*/ 	.short	0x0101


	//----- nvinfo : EIATTR_VRC_CTA_INIT_COUNT
	.align		4
        /*0064*/ 	.byte	0x02, 0x4a
	.zero		1
	.zero		1


	//----- nvinfo : EIATTR_EXIT_INSTR_OFFSETS
	.align		4
        /*0068*/ 	.byte	0x04, 0x1c
        /*006a*/ 	.short	(.L_25 - .L_24)


	//   ....[0]....
.L_24:
        /*006c*/ 	.word	0x000000d0


	//   ....[1]....
        /*0070*/ 	.word	0x00000550


	//   ....[2]....
        /*0074*/ 	.word	0x00000b90


	//----- nvinfo : EIATTR_CRS_STACK_SIZE
	.align		4
.L_25:
        /*0078*/ 	.byte	0x04, 0x1e
        /*007a*/ 	.short	(.L_27 - .L_26)
.L_26:
        /*007c*/ 	.word	0x00000000


	//----- nvinfo : EIATTR_CBANK_PARAM_SIZE
	.align		4
.L_27:
        /*0080*/ 	.byte	0x03, 0x19
        /*0082*/ 	.short	0x001c


	//----- nvinfo : EIATTR_PARAM_CBANK
	.align		4
        /*0084*/ 	.byte	0x04, 0x0a
        /*0086*/ 	.short	(.L_29 - .L_28)
	.align		4
.L_28:
        /*0088*/ 	.word	index@(.nv.constant0._Z8add_biasPfS_iii)
        /*008c*/ 	.short	0x0380
        /*008e*/ 	.short	0x001c


	//----- nvinfo : EIATTR_SW_WAR
	.align		4
.L_29:
        /*0090*/ 	.byte	0x04, 0x36
        /*0092*/ 	.short	(.L_31 - .L_30)
.L_30:
        /*0094*/ 	.word	0x00000008
.L_31:


//--------------------- .nv.info._Z22matmul_forward_kernel1PfS_S_S_iii --------------------------
	.section	.nv.info._Z22matmul_forward_kernel1PfS_S_S_iii,"",@"SHT_CUDA_INFO"
	.sectionflags	@""
	.align	4


	//----- nvinfo : EIATTR_CUDA_API_VERSION
	.align		4
        /*0000*/ 	.byte	0x04, 0x37
        /*0002*/ 	.short	(.L_33 - .L_32)
.L_32:
        /*0004*/ 	.word	0x00000082


	//----- nvinfo : EIATTR_KPARAM_INFO
	.align		4
.L_33:
        /*0008*/ 	.byte	0x04, 0x17
        /*000a*/ 	.short	(.L_35 - .L_34)
.L_34:
        /*000c*/ 	.word	0x00000000
        /*0010*/ 	.short	0x0006
        /*0012*/ 	.short	0x0028
        /*0014*/ 	.byte	0x00, 0xf0, 0x11, 0x00


	//----- nvinfo : EIATTR_KPARAM_INFO
	.align		4
.L_35:
        /*0018*/ 	.byte	0x04, 0x17
        /*001a*/ 	.short	(.L_37 - .L_36)
.L_36:
        /*001c*/ 	.word	0x00000000
        /*0020*/ 	.short	0x0005
        /*0022*/ 	.short	0x0024
        /*0024*/ 	.byte	0x00, 0xf0, 0x11, 0x00


	//----- nvinfo : EIATTR_KPARAM_INFO
	.align		4
.L_37:
        /*0028*/ 	.byte	0x04, 0x17
        /*002a*/ 	.short	(.L_39 - .L_38)
.L_38:
        /*002c*/ 	.word	0x00000000
        /*0030*/ 	.short	0x0004
        /*0032*/ 	.short	0x0020
        /*0034*/ 	.byte	0x00, 0xf0, 0x11, 0x00


	//----- nvinfo : EIATTR_KPARAM_INFO
	.align		4
.L_39:
        /*0038*/ 	.byte	0x04, 0x17
        /*003a*/ 	.short	(.L_41 - .L_40)
.L_40:
        /*003c*/ 	.word	0x00000000
        /*0040*/ 	.short	0x0003
        /*0042*/ 	.short	0x0018
        /*0044*/ 	.byte	0x00, 0xf5, 0x21, 0x00


	//----- nvinfo : EIATTR_KPARAM_INFO
	.align		4
.L_41:
        /*0048*/ 	.byte	0x04, 0x17
        /*004a*/ 	.short	(.L_43 - .L_42)
.L_42:
        /*004c*/ 	.word	0x00000000
        /*0050*/ 	.short	0x0002
        /*0052*/ 	.short	0x0010
        /*0054*/ 	.byte	0x00, 0xf5, 0x21, 0x00


	//----- nvinfo : EIATTR_KPARAM_INFO
	.align		4
.L_43:
        /*0058*/ 	.byte	0x04, 0x17
        /*005a*/ 	.short	(.L_45 - .L_44)
.L_44:
        /*005c*/ 	.word	0x00000000
        /*0060*/ 	.short	0x0001
        /*0062*/ 	.short	0x0008
        /*0064*/ 	.byte	0x00, 0xf5, 0x21, 0x00


	//----- nvinfo : EIATTR_KPARAM_INFO
	.align		4
.L_45:
        /*0068*/ 	.byte	0x04, 0x17
        /*006a*/ 	.short	(.L_47 - .L_46)
.L_46:
        /*006c*/ 	.word	0x00000000
        /*0070*/ 	.short	0x0000
        /*0072*/ 	.short	0x0000
        /*0074*/ 	.byte	0x00, 0xf5, 0x21, 0x00


	//----- nvinfo : EIATTR_SPARSE_MMA_MASK
	.align		4
.L_47:
        /*0078*/ 	.byte	0x03, 0x50
        /*007a*/ 	.short	0x0000


	//----- nvinfo : EIATTR_MAXREG_COUNT
	.align		4
        /*007c*/ 	.byte	0x03, 0x1b
        /*007e*/ 	.short	0x00ff


	//----- nvinfo : EIATTR_MERCURY_ISA_VERSION
	.align		4
        /*0080*/ 	.byte	0x03, 0x5f
        /*0082*/ 	.short	0x0101


	//----- nvinfo : EIATTR_VRC_CTA_INIT_COUNT
	.align		4
        /*0084*/ 	.byte	0x02, 0x4a
	.zero		1
	.zero		1


	//----- nvinfo : EIATTR_EXIT_INSTR_OFFSETS
	.align		4
        /*0088*/ 	.byte	0x04, 0x1c
        /*008a*/ 	.short	(.L_49 - .L_48)


	//   ....[0]....
.L_48:
        /*008c*/ 	.word	0x000000d0


	//   ....[1]....
        /*0090*/ 	.word	0x00000ab0


	//----- nvinfo : EIATTR_CBANK_PARAM_SIZE
	.align		4
.L_49:
        /*0094*/ 	.byte	0x03, 0x19
        /*0096*/ 	.short	0x002c


	//----- nvinfo : EIATTR_PARAM_CBANK
	.align		4
        /*0098*/ 	.byte	0x04, 0x0a
        /*009a*/ 	.short	(.L_51 - .L_50)
	.align		4
.L_50:
        /*009c*/ 	.word	index@(.nv.constant0._Z22matmul_forward_kernel1PfS_S_S_iii)
        /*00a0*/ 	.short	0x0380
        /*00a2*/ 	.short	0x002c


	//----- nvinfo : EIATTR_SW_WAR
	.align		4
.L_51:
        /*00a4*/ 	.byte	0x04, 0x36
        /*00a6*/ 	.short	(.L_53 - .L_52)
.L_52:
        /*00a8*/ 	.word	0x00000008
.L_53:


//--------------------- .nv.callgraph             --------------------------
	.section	.nv.callgraph,"",@"SHT_CUDA_CALLGRAPH"
	.align	4
	.sectionentsize	8
	.align		4
        /*0000*/ 	.word	0x00000000
	.align		4
        /*0004*/ 	.word	0xffffffff
	.align		4
        /*0008*/ 	.word	0x00000000
	.align		4
        /*000c*/ 	.word	0xfffffffe
	.align		4
        /*0010*/ 	.word	0x00000000
	.align		4
        /*0014*/ 	.word	0xfffffffd
	.align		4
        /*0018*/ 	.word	0x00000000
	.align		4
        /*001c*/ 	.word	0xfffffffc


//--------------------- .text._Z8add_biasPfS_iii  --------------------------
	.section	.text._Z8add_biasPfS_iii,"ax",@progbits
	.align	128
        .global         _Z8add_biasPfS_iii
        .type           _Z8add_biasPfS_iii,@function
        .size           _Z8add_biasPfS_iii,(.L_x_10 - _Z8add_biasPfS_iii)
        .other          _Z8add_biasPfS_iii,@"STO_CUDA_ENTRY STV_DEFAULT"
_Z8add_biasPfS_iii:
.text._Z8add_biasPfS_iii:
[----:B------:R-:W-:Y:S01]  /*0000*/  LDC R1, c[0x0][0x37c] ;  /* 0x0000df00ff017b82 */ /* 0x000fe20000000800 */
[----:B------:R-:W0:Y:S01]  /*0010*/  S2R R11, SR_TID.X ;  /* 0x00000000000b7919 */ /* 0x000e220000002100 */
[----:B------:R-:W1:Y:S06]  /*0020*/  LDCU.64 UR4, c[0x0][0x390] ;  /* 0x00007200ff0477ac */ /* 0x000e6c0008000a00 */
[----:B------:R-:W0:Y:S01]  /*0030*/  S2UR UR6, SR_CTAID.X ;  /* 0x00000000000679c3 */ /* 0x000e220000002500 */
[----:B------:R-:W2:Y:S07]  /*0040*/  LDCU UR7, c[0x0][0x398] ;  /* 0x00007300ff0777ac */ /* 0x000eae0008000800 */
[----:B------:R-:W0:Y:S01]  /*0050*/  LDC R2, c[0x0][0x360] ;  /* 0x0000d800ff027b82 */ /* 0x000e220000000800 */
[----:B-1----:R-:W-:Y:S01]  /*0060*/  UIMAD UR4, UR5, UR4, URZ ;  /* 0x00000004050472a4 */ /* 0x002fe2000f8e02ff */
[----:B------:R-:W1:Y:S01]  /*0070*/  LDCU UR5, c[0x0][0x370] ;  /* 0x00006e00ff0577ac */ /* 0x000e620008000800 */
[----:B--2---:R-:W-:-:S04]  /*0080*/  IMAD.U32 R3, RZ, RZ, UR7 ;  /* 0x00000007ff037e24 */ /* 0x004fc8000f8e00ff */
[----:B------:R-:W-:Y:S02]  /*0090*/  IMAD R0, R3, UR4, RZ ;  /* 0x0000000403007c24 */ /* 0x000fe4000f8e02ff */
[----:B0-----:R-:W-:-:S05]  /*00a0*/  IMAD R11, R2, UR6, R11 ;  /* 0x00000006020b7c24 */ /* 0x001fca000f8e020b */
[----:B------:R-:W-:Y:S01]  /*00b0*/  ISETP.GE.AND P0, PT, R11, R0, PT ;  /* 0x000000000b00720c */ /* 0x000fe20003f06270 */
[----:B-1----:R-:W-:-:S12]  /*00c0*/  IMAD R2, R2, UR5, RZ ;  /* 0x0000000502027c24 */ /* 0x002fd8000f8e02ff */
[----:B------:R-:W-:Y:S05]  /*00d0*/  @P0 EXIT ;  /* 0x000000000000094d */ /* 0x000fea0003800000 */
[----:B------:R-:W0:Y:S01]  /*00e0*/  I2F.U32.RP R9, R2 ;  /* 0x0000000200097306 */ /* 0x000e220000209000 */
[C---:B------:R-:W-:Y:S01]  /*00f0*/  IMAD.IADD R7, R2.reuse, 0x1, R11 ;  /* 0x0000000102077824 */ /* 0x040fe200078e020b */
[----:B------:R-:W-:Y:S01]  /*0100*/  IADD3 R13, PT, PT, RZ, -R2, RZ ;  /* 0x80000002ff0d7210 */ /* 0x000fe20007ffe0ff */
[----:B------:R-:W1:Y:S01]  /*0110*/  LDCU.64 UR4, c[0x0][0x358] ;  /* 0x00006b00ff0477ac */ /* 0x000e620008000a00 */
[----:B------:R-:W-:Y:S01]  /*0120*/  ISETP.NE.U32.AND P2, PT, R2, RZ, PT ;  /* 0x000000ff0200720c */ /* 0x000fe20003f45070 */
[----:B------:R-:W-:Y:S01]  /*0130*/  BSSY.RECONVERGENT B0, `(.L_x_0) ;  /* 0x0000041000007945 */ /* 0x000fe20003800200 */
[----:B------:R-:W-:Y:S01]  /*0140*/  ISETP.GE.AND P0, PT, R7, R0, PT ;  /* 0x000000000700720c */ /* 0x000fe20003f06270 */
[----:B------:R-:W2:Y:S01]  /*0150*/  LDCU UR6, c[0x0][0x398] ;  /* 0x00007300ff0677ac */ /* 0x000ea20008000800 */
[----:B------:R-:W-:Y:S02]  /*0160*/  VIMNMX R6, PT, PT, R0, R7, !PT ;  /* 0x0000000700067248 */ /* 0x000fe40007fe0100 */
[----:B------:R-:W-:-:S04]  /*0170*/  SEL R8, RZ, 0x1, P0 ;  /* 0x00000001ff087807 */ /* 0x000fc80000000000 */
[----:B------:R-:W-:Y:S01]  /*0180*/  IADD3 R7, PT, PT, R6, -R7, -R8 ;  /* 0x8000000706077210 */ /* 0x000fe20007ffe808 */
[----:B0-----:R-:W0:Y:S02]  /*0190*/  MUFU.RCP R9, R9 ;  /* 0x0000000900097308 */ /* 0x001e240000001000 */
[----:B0-----:R-:W-:-:S06]  /*01a0*/  VIADD R4, R9, 0xffffffe ;  /* 0x0ffffffe09047836 */ /* 0x001fcc0000000000 */
[----:B------:R0:W3:Y:S02]  /*01b0*/  F2I.FTZ.U32.TRUNC.NTZ R5, R4 ;  /* 0x0000000400057305 */ /* 0x0000e4000021f000 */
[----:B0-----:R-:W-:Y:S02]  /*01c0*/  IMAD.MOV.U32 R4, RZ, RZ, RZ ;  /* 0x000000ffff047224 */ /* 0x001fe400078e00ff */
[----:B---3--:R-:W-:-:S04]  /*01d0*/  IMAD R13, R13, R5, RZ ;  /* 0x000000050d0d7224 */ /* 0x008fc800078e02ff */
[----:B------:R-:W-:-:S06]  /*01e0*/  IMAD.HI.U32 R10, R5, R13, R4 ;  /* 0x0000000d050a7227 */ /* 0x000fcc00078e0004 */
[----:B------:R-:W-:-:S05]  /*01f0*/  IMAD.HI.U32 R5, R10, R7, RZ ;  /* 0x000000070a057227 */ /* 0x000fca00078e00ff */
[----:B------:R-:W-:-:S05]  /*0200*/  IADD3 R4, PT, PT, -R5, RZ, RZ ;  /* 0x000000ff05047210 */ /* 0x000fca0007ffe1ff */
[----:B------:R-:W-:-:S05]  /*0210*/  IMAD R7, R2, R4, R7 ;  /* 0x0000000402077224 */ /* 0x000fca00078e0207 */
[----:B------:R-:W-:-:S13]  /*0220*/  ISETP.GE.U32.AND P0, PT, R7, R2, PT ;  /* 0x000000020700720c */ /* 0x000fda0003f06070 */
[----:B------:R-:W-:Y:S02]  /*0230*/  @P0 IMAD.IADD R7, R7, 0x1, -R2 ;  /* 0x0000000107070824 */ /* 0x000fe400078e0a02 */
[----:B------:R-:W-:-:S03]  /*0240*/  @P0 VIADD R5, R5, 0x1 ;  /* 0x0000000105050836 */ /* 0x000fc60000000000 */
[----:B------:R-:W-:-:S13]  /*0250*/  ISETP.GE.U32.AND P1, PT, R7, R2, PT ;  /* 0x000000020700720c */ /* 0x000fda0003f26070 */
[----:B------:R-:W-:Y:S02]  /*0260*/  @P1 IADD3 R5, PT, PT, R5, 0x1, RZ ;  /* 0x0000000105051810 */ /* 0x000fe40007ffe0ff */
[----:B------:R-:W-:-:S05]  /*0270*/  @!P2 LOP3.LUT R5, RZ, R2, RZ, 0x33, !PT ;  /* 0x00000002ff05a212 */ /* 0x000fca00078e33ff */
[----:B------:R-:W-:-:S05]  /*0280*/  IMAD.IADD R8, R8, 0x1, R5 ;  /* 0x0000000108087824 */ /* 0x000fca00078e0205 */
[C---:B------:R-:W-:Y:S02]  /*0290*/  LOP3.LUT R4, R8.reuse, 0x3, RZ, 0xc0, !PT ;  /* 0x0000000308047812 */ /* 0x040fe400078ec0ff */
[----:B------:R-:W-:Y:S02]  /*02a0*/  ISETP.GE.U32.AND P0, PT, R8, 0x3, PT ;  /* 0x000000030800780c */ /* 0x000fe40003f06070 */
[----:B------:R-:W-:-:S13]  /*02b0*/  ISETP.NE.AND P1, PT, R4, 0x3, PT ;  /* 0x000000030400780c */ /* 0x000fda0003f25270 */
[----:B-12---:R-:W-:Y:S05]  /*02c0*/  @!P1 BRA `(.L_x_1) ;  /* 0x00000000009c9947 */ /* 0x006fea0003800000 */
[-C--:B------:R-:W-:Y:S01]  /*02d0*/  IABS R10, R3.reuse ;  /* 0x00000003000a7213 */ /* 0x080fe20000000000 */
[----:B------:R-:W0:Y:S01]  /*02e0*/  LDC.64 R4, c[0x0][0x380] ;  /* 0x0000e000ff047b82 */ /* 0x000e220000000a00 */
[----:B------:R-:W-:Y:S01]  /*02f0*/  VIADD R8, R8, 0x1 ;  /* 0x0000000108087836 */ /* 0x000fe20000000000 */
[----:B------:R-:W-:Y:S01]  /*0300*/  ISETP.NE.AND P1, PT, R3, RZ, PT ;  /* 0x000000ff0300720c */ /* 0x000fe20003f25270 */
[----:B------:R-:W1:Y:S01]  /*0310*/  I2F.RP R13, R10 ;  /* 0x0000000a000d7306 */ /* 0x000e620000209400 */
[----:B------:R-:W-:Y:S02]  /*0320*/  LOP3.LUT R16, RZ, R3, RZ, 0x33, !PT ;  /* 0x00000003ff107212 */ /* 0x000fe400078e33ff */
[----:B------:R-:W-:Y:S01]  /*0330*/  LOP3.LUT R12, R8, 0x3, RZ, 0xc0, !PT ;  /* 0x00000003080c7812 */ /* 0x000fe200078ec0ff */
[----:B------:R-:W-:Y:S01]  /*0340*/  IMAD.MOV.U32 R8, RZ, RZ, RZ ;  /* 0x000000ffff087224 */ /* 0x000fe200078e00ff */
[----:B------:R-:W2:Y:S02]  /*0350*/  LDC.64 R6, c[0x0][0x388] ;  /* 0x0000e200ff067b82 */ /* 0x000ea40000000a00 */
[----:B------:R-:W-:Y:S01]  /*0360*/  IADD3 R14, PT, PT, -R12, RZ, RZ ;  /* 0x000000ff0c0e7210 */ /* 0x000fe20007ffe1ff */
[----:B-1----:R-:W1:Y:S02]  /*0370*/  MUFU.RCP R13, R13 ;  /* 0x0000000d000d7308 */ /* 0x002e640000001000 */
[----:B-1----:R-:W-:-:S06]  /*0380*/  VIADD R9, R13, 0xffffffe ;  /* 0x0ffffffe0d097836 */ /* 0x002fcc0000000000 */
[----:B------:R-:W1:Y:S02]  /*0390*/  F2I.FTZ.U32.TRUNC.NTZ R9, R9 ;  /* 0x0000000900097305 */ /* 0x000e64000021f000 */
[----:B-1----:R-:W-:-:S05]  /*03a0*/  IADD3 R15, PT, PT, RZ, -R9, RZ ;  /* 0x80000009ff0f7210 */ /* 0x002fca0007ffe0ff */
[----:B------:R-:W-:-:S04]  /*03b0*/  IMAD R15, R15, R10, RZ ;  /* 0x0000000a0f0f7224 */ /* 0x000fc800078e02ff */
[----:B0-2---:R-:W-:-:S07]  /*03c0*/  IMAD.HI.U32 R15, R9, R15, R8 ;  /* 0x0000000f090f7227 */ /* 0x005fce00078e0008 */
.L_x_2:
[----:B------:R-:W-:Y:S01]  /*03d0*/  IABS R12, R11 ;  /* 0x0000000b000c7213 */ /* 0x000fe20000000000 */
[----:B------:R-:W-:Y:S01]  /*03e0*/  IMAD.U32 R3, RZ, RZ, UR6 ;  /* 0x00000006ff037e24 */ /* 0x000fe2000f8e00ff */
[----:B------:R-:W-:-:S03]  /*03f0*/  ISETP.GE.AND P3, PT, R11, RZ, PT ;  /* 0x000000ff0b00720c */ /* 0x000fc60003f66270 */
[----:B0-----:R-:W-:Y:S01]  /*0400*/  IMAD.HI.U32 R8, R15, R12, RZ ;  /* 0x0000000c0f087227 */ /* 0x001fe200078e00ff */
[----:B------:R-:W-:-:S03]  /*0410*/  IABS R18, R3 ;  /* 0x0000000300127213 */ /* 0x000fc60000000000 */
[----:B------:R-:W-:-:S04]  /*0420*/  IMAD.MOV R9, RZ, RZ, -R8 ;  /* 0x000000ffff097224 */ /* 0x000fc800078e0a08 */
[----:B------:R-:W-:-:S05]  /*0430*/  IMAD R9, R18, R9, R12 ;  /* 0x0000000912097224 */ /* 0x000fca00078e020c */
[----:B------:R-:W-:-:S13]  /*0440*/  ISETP.GT.U32.AND P2, PT, R10, R9, PT ;  /* 0x000000090a00720c */ /* 0x000fda0003f44070 */
[----:B------:R-:W-:-:S04]  /*0450*/  @!P2 IADD3 R9, PT, PT, R9, -R18, RZ ;  /* 0x800000120909a210 */ /* 0x000fc80007ffe0ff */
[----:B------:R-:W-:-:S13]  /*0460*/  ISETP.GT.U32.AND P2, PT, R10, R9, PT ;  /* 0x000000090a00720c */ /* 0x000fda0003f44070 */
[----:B------:R-:W-:-:S04]  /*0470*/  @!P2 IMAD.IADD R9, R9, 0x1, -R18 ;  /* 0x000000010909a824 */ /* 0x000fc800078e0a12 */
[----:B------:R-:W-:-:S05]  /*0480*/  @!P3 IMAD.MOV R9, RZ, RZ, -R9 ;  /* 0x000000ffff09b224 */ /* 0x000fca00078e0a09 */
[----:B------:R-:W-:Y:S01]  /*0490*/  SEL R13, R16, R9, !P1 ;  /* 0x00000009100d7207 */ /* 0x000fe20004800000 */
[----:B------:R-:W-:-:S04]  /*04a0*/  IMAD.WIDE R8, R11, 0x4, R4 ;  /* 0x000000040b087825 */ /* 0x000fc800078e0204 */
[----:B------:R-:W-:Y:S01]  /*04b0*/  IMAD.WIDE R12, R13, 0x4, R6 ;  /* 0x000000040d0c7825 */ /* 0x000fe200078e0206 */
[----:B------:R-:W2:Y:S05]  /*04c0*/  LDG.E R17, desc[UR4][R8.64] ;  /* 0x0000000408117981 */ /* 0x000eaa000c1e1900 */
[----:B------:R-:W2:Y:S01]  /*04d0*/  LDG.E R12, desc[UR4][R12.64] ;  /* 0x000000040c0c7981 */ /* 0x000ea2000c1e1900 */
[----:B------:R-:W-:Y:S01]  /*04e0*/  IADD3 R14, PT, PT, R14, 0x1, RZ ;  /* 0x000000010e0e7810 */ /* 0x000fe20007ffe0ff */
[----:B------:R-:W-:-:S03]  /*04f0*/  IMAD.IADD R11, R2, 0x1, R11 ;  /* 0x00000001020b7824 */ /* 0x000fc600078e020b */
[----:B------:R-:W-:Y:S01]  /*0500*/  ISETP.NE.AND P2, PT, R14, RZ, PT ;  /* 0x000000ff0e00720c */ /* 0x000fe20003f45270 */
[----:B--2---:R-:W-:-:S05]  /*0510*/  FADD R17, R12, R17 ;  /* 0x000000110c117221 */ /* 0x004fca0000000000 */
[----:B------:R0:W-:Y:S07]  /*0520*/  STG.E desc[UR4][R8.64], R17 ;  /* 0x0000001108007986 */ /* 0x0001ee000c101904 */
[----:B------:R-:W-:Y:S05]  /*0530*/  @P2 BRA `(.L_x_2) ;  /* 0xfffffffc00a42947 */ /* 0x000fea000383ffff */
.L_x_1:
[----:B------:R-:W-:Y:S05]  /*0540*/  BSYNC.RECONVERGENT B0 ;  /* 0x0000000000007941 */ /* 0x000fea0003800200 */
.L_x_0:
[----:B------:R-:W-:Y:S05]  /*0550*/  @!P0 EXIT ;  /* 0x000000000000894d */ /* 0x000fea0003800000 */
[----:B------:R-:W-:Y:S01]  /*0560*/  IABS R15, R3 ;  /* 0x00000003000f7213 */ /* 0x000fe20000000000 */
[----:B------:R-:W1:Y:S03]  /*0570*/  LDC.64 R4, c[0x0][0x380] ;  /* 0x0000e000ff047b82 */ /* 0x000e660000000a00 */
[----:B------:R-:W2:Y:S05]  /*0580*/  I2F.RP R10, R15 ;  /* 0x0000000f000a7306 */ /* 0x000eaa0000209400 */
[----:B------:R-:W3:Y:S08]  /*0590*/  LDC R3, c[0x0][0x398] ;  /* 0x0000e600ff037b82 */ /* 0x000ef00000000800 */
[----:B------:R-:W4:Y:S01]  /*05a0*/  LDC.64 R6, c[0x0][0x388] ;  /* 0x0000e200ff067b82 */ /* 0x000f220000000a00 */
[----:B--2---:R-:W0:Y:S02]  /*05b0*/  MUFU.RCP R10, R10 ;  /* 0x0000000a000a7308 */ /* 0x004e240000001000 */
[----:B0-----:R-:W-:-:S06]  /*05c0*/  VIADD R8, R10, 0xffffffe ;  /* 0x0ffffffe0a087836 */ /* 0x001fcc0000000000 */
[----:B------:R0:W2:Y:S02]  /*05d0*/  F2I.FTZ.U32.TRUNC.NTZ R9, R8 ;  /* 0x0000000800097305 */ /* 0x0000a4000021f000 */
[----:B0-----:R-:W-:Y:S01]  /*05e0*/  IMAD.MOV.U32 R8, RZ, RZ, RZ ;  /* 0x000000ffff087224 */ /* 0x001fe200078e00ff */
[----:B--2---:R-:W-:-:S05]  /*05f0*/  IADD3 R12, PT, PT, RZ, -R9, RZ ;  /* 0x80000009ff0c7210 */ /* 0x004fca0007ffe0ff */
[----:B------:R-:W-:-:S04]  /*0600*/  IMAD R13, R12, R15, RZ ;  /* 0x0000000f0c0d7224 */ /* 0x000fc800078e02ff */
[----:B-1-34-:R-:W-:-:S07]  /*0610*/  IMAD.HI.U32 R14, R9, R13, R8 ;  /* 0x0000000d090e7227 */ /* 0x01afce00078e0008 */
.L_x_3:
[----:B------:R-:W-:Y:S02]  /*0620*/  IABS R9, R11 ;  /* 0x0000000b00097213 */ /* 0x000fe40000000000 */
[----:B------:R-:W-:Y:S02]  /*0630*/  IABS R12, R3 ;  /* 0x00000003000c7213 */ /* 0x000fe40000000000 */
[----:B------:R-:W-:Y:S01]  /*0640*/  ISETP.GE.AND P1, PT, R11, RZ, PT ;  /* 0x000000ff0b00720c */ /* 0x000fe20003f26270 */
[----:B------:R-:W-:Y:S01]  /*0650*/  IMAD.HI.U32 R14, R14, R9, RZ ;  /* 0x000000090e0e7227 */ /* 0x000fe200078e00ff */
[----:B------:R-:W-:-:S04]  /*0660*/  LOP3.LUT R13, RZ, R3, RZ, 0x33, !PT ;  /* 0x00000003ff0d7212 */ /* 0x000fc800078e33ff */
[----:B------:R-:W-:-:S05]  /*0670*/  IADD3 R14, PT, PT, -R14, RZ, RZ ;  /* 0x000000ff0e0e7210 */ /* 0x000fca0007ffe1ff */
[----:B------:R-:W-:-:S05]  /*0680*/  IMAD R8, R12, R14, R9 ;  /* 0x0000000e0c087224 */ /* 0x000fca00078e0209 */
[----:B------:R-:W-:-:S13]  /*0690*/  ISETP.GT.U32.AND P0, PT, R15, R8, PT ;  /* 0x000000080f00720c */ /* 0x000fda0003f04070 */
[----:B------:R-:W-:-:S05]  /*06a0*/  @!P0 IMAD.IADD R8, R8, 0x1, -R12 ;  /* 0x0000000108088824 */ /* 0x000fca00078e0a0c */
[----:B------:R-:W-:-:S13]  /*06b0*/  ISETP.GT.U32.AND P0, PT, R15, R8, PT ;  /* 0x000000080f00720c */ /* 0x000fda0003f04070 */
[----:B------:R-:W-:Y:S02]  /*06c0*/  @!P0 IADD3 R8, PT, PT, R8, -R12, RZ ;  /* 0x8000000c08088210 */ /* 0x000fe40007ffe0ff */
[----:B------:R-:W-:-:S03]  /*06d0*/  ISETP.NE.AND P0, PT, R3, RZ, PT ;  /* 0x000000ff0300720c */ /* 0x000fc60003f05270 */
[----:B------:R-:W-:-:S05]  /*06e0*/  @!P1 IMAD.MOV R8, RZ, RZ, -R8 ;  /* 0x000000ffff089224 */ /* 0x000fca00078e0a08 */
[----:B------:R-:W-:Y:S01]  /*06f0*/  SEL R17, R13, R8, !P0 ;  /* 0x000000080d117207 */ /* 0x000fe20004000000 */
[----:B------:R-:W-:-:S04]  /*0700*/  IMAD.WIDE R8, R11, 0x4, R4 ;  /* 0x000000040b087825 */ /* 0x000fc800078e0204 */
[----:B------:R-:W-:Y:S01]  /*0710*/  IMAD.WIDE R16, R17, 0x4, R6 ;  /* 0x0000000411107825 */ /* 0x000fe200078e0206 */
[----:B------:R-:W2:Y:S05]  /*0720*/  LDG.E R10, desc[UR4][R8.64] ;  /* 0x00000004080a7981 */ /* 0x000eaa000c1e1900 */
[----:B------:R-:W2:Y:S01]  /*0730*/  LDG.E R17, desc[UR4][R16.64] ;  /* 0x0000000410117981 */ /* 0x000ea2000c1e1900 */
[----:B------:R-:W0:Y:S01]  /*0740*/  I2F.RP R18, R12 ;  /* 0x0000000c00127306 */ /* 0x000e220000209400 */
[----:B------:R-:W-:Y:S01]  /*0750*/  IADD3 R19, PT, PT, R2, R11, RZ ;  /* 0x0000000b02137210 */ /* 0x000fe20007ffe0ff */
[----:B------:R-:W-:-:S03]  /*0760*/  IMAD.MOV.U32 R14, RZ, RZ, RZ ;  /* 0x000000ffff0e7224 */ /* 0x000fc600078e00ff */
[----:B------:R-:W-:-:S03]  /*0770*/  ISETP.GE.AND P2, PT, R19, RZ, PT ;  /* 0x000000ff1300720c */ /* 0x000fc60003f46270 */
[----:B0-----:R-:W0:Y:S02]  /*0780*/  MUFU.RCP R18, R18 ;  /* 0x0000001200127308 */ /* 0x001e240000001000 */
[----:B0-----:R-:W-:-:S06]  /*0790*/  IADD3 R20, PT, PT, R18, 0xffffffe, RZ ;  /* 0x0ffffffe12147810 */ /* 0x001fcc0007ffe0ff */
[----:B------:R-:W0:Y:S02]  /*07a0*/  F2I.FTZ.U32.TRUNC.NTZ R15, R20 ;  /* 0x00000014000f7305 */ /* 0x000e24000021f000 */
[----:B0-----:R-:W-:-:S04]  /*07b0*/  IMAD.MOV R21, RZ, RZ, -R15 ;  /* 0x000000ffff157224 */ /* 0x001fc800078e0a0f */
[----:B------:R-:W-:Y:S01]  /*07c0*/  IMAD R11, R21, R12, RZ ;  /* 0x0000000c150b7224 */ /* 0x000fe200078e02ff */
[----:B------:R-:W-:-:S03]  /*07d0*/  IABS R21, R19 ;  /* 0x0000001300157213 */ /* 0x000fc60000000000 */
[----:B------:R-:W-:Y:S01]  /*07e0*/  IMAD.HI.U32 R14, R15, R11, R14 ;  /* 0x0000000b0f0e7227 */ /* 0x000fe200078e000e */
[----:B------:R-:W-:-:S05]  /*07f0*/  MOV R15, R21 ;  /* 0x00000015000f7202 */ /* 0x000fca0000000f00 */
[----:B------:R-:W-:-:S04]  /*0800*/  IMAD.HI.U32 R11, R14, R15, RZ ;  /* 0x0000000f0e0b7227 */ /* 0x000fc800078e00ff */
[----:B------:R-:W-:-:S04]  /*0810*/  IMAD.MOV R11, RZ, RZ, -R11 ;  /* 0x000000ffff0b7224 */ /* 0x000fc800078e0a0b */
[----:B------:R-:W-:Y:S01]  /*0820*/  IMAD R11, R12, R11, R15 ;  /* 0x0000000b0c0b7224 */ /* 0x000fe200078e020f */
[----:B------:R-:W-:-:S04]  /*0830*/  MOV R15, R12 ;  /* 0x0000000c000f7202 */ /* 0x000fc80000000f00 */
[----:B------:R-:W-:-:S13]  /*0840*/  ISETP.GT.U32.AND P1, PT, R15, R11, PT ;  /* 0x0000000b0f00720c */ /* 0x000fda0003f24070 */
[----:B------:R-:W-:-:S05]  /*0850*/  @!P1 IMAD.IADD R11, R11, 0x1, -R12 ;  /* 0x000000010b0b9824 */ /* 0x000fca00078e0a0c */
[----:B------:R-:W-:-:S13]  /*0860*/  ISETP.GT.U32.AND P1, PT, R15, R11, PT ;  /* 0x0000000b0f00720c */ /* 0x000fda0003f24070 */
[----:B------:R-:W-:-:S05]  /*0870*/  @!P1 IADD3 R11, PT, PT, R11, -R12, RZ ;  /* 0x8000000c0b0b9210 */ /* 0x000fca0007ffe0ff */
[----:B------:R-:W-:-:S05]  /*0880*/  @!P2 IMAD.MOV R11, RZ, RZ, -R11 ;  /* 0x000000ffff0ba224 */ /* 0x000fca00078e0a0b */
[----:B------:R-:W-:Y:S01]  /*0890*/  SEL R23, R13, R11, !P0 ;  /* 0x0000000b0d177207 */ /* 0x000fe20004000000 */
[----:B--2---:R-:W-:-:S04]  /*08a0*/  FADD R21, R17, R10 ;  /* 0x0000000a11157221 */ /* 0x004fc80000000000 */
[----:B------:R-:W-:-:S04]  /*08b0*/  IMAD.WIDE R16, R23, 0x4, R6 ;  /* 0x0000000417107825 */ /* 0x000fc800078e0206 */
[C---:B------:R-:W-:Y:S01]  /*08c0*/  IMAD.WIDE R10, R2.reuse, 0x4, R8 ;  /* 0x00000004020a7825 */ /* 0x040fe200078e0208 */
[----:B------:R0:W-:Y:S04]  /*08d0*/  STG.E desc[UR4][R8.64], R21 ;  /* 0x0000001508007986 */ /* 0x0001e8000c101904 */
[----:B------:R-:W2:Y:S04]  /*08e0*/  LDG.E R23, desc[UR4][R10.64] ;  /* 0x000000040a177981 */ /* 0x000ea8000c1e1900 */
[----:B------:R-:W2:Y:S01]  /*08f0*/  LDG.E R16, desc[UR4][R16.64] ;  /* 0x0000000410107981 */ /* 0x000ea2000c1e1900 */
[C---:B------:R-:W-:Y:S01]  /*0900*/  IADD3 R19, PT, PT, R2.reuse, R19, RZ ;  /* 0x0000001302137210 */ /* 0x040fe20007ffe0ff */
[----:B0-----:R-:W-:-:S03]  /*0910*/  IMAD.WIDE R8, R2, 0x4, R10 ;  /* 0x0000000402087825 */ /* 0x001fc600078e020a */
[----:B------:R-:W-:Y:S02]  /*0920*/  IABS R25, R19 ;  /* 0x0000001300197213 */ /* 0x000fe40000000000 */
[----:B------:R-:W-:-:S03]  /*0930*/  ISETP.GE.AND P2, PT, R19, RZ, PT ;  /* 0x000000ff1300720c */ /* 0x000fc60003f46270 */
[----:B------:R-:W-:-:S04]  /*0940*/  IMAD.HI.U32 R18, R14, R25, RZ ;  /* 0x000000190e127227 */ /* 0x000fc800078e00ff */
[----:B------:R-:W-:-:S04]  /*0950*/  IMAD.MOV R18, RZ, RZ, -R18 ;  /* 0x000000ffff127224 */ /* 0x000fc800078e0a12 */
[----:B------:R-:W-:-:S05]  /*0960*/  IMAD R18, R12, R18, R25 ;  /* 0x000000120c127224 */ /* 0x000fca00078e0219 */
[----:B------:R-:W-:-:S13]  /*0970*/  ISETP.GT.U32.AND P1, PT, R15, R18, PT ;  /* 0x000000120f00720c */ /* 0x000fda0003f24070 */
[----:B------:R-:W-:-:S04]  /*0980*/  @!P1 IADD3 R18, PT, PT, R18, -R12, RZ ;  /* 0x8000000c12129210 */ /* 0x000fc80007ffe0ff */
[----:B------:R-:W-:-:S13]  /*0990*/  ISETP.GT.U32.AND P1, PT, R15, R18, PT ;  /* 0x000000120f00720c */ /* 0x000fda0003f24070 */
[----:B------:R-:W-:-:S05]  /*09a0*/  @!P1 IMAD.IADD R18, R18, 0x1, -R12 ;  /* 0x0000000112129824 */ /* 0x000fca00078e0a0c */
[----:B------:R-:W-:-:S04]  /*09b0*/  @!P2 IADD3 R18, PT, PT, -R18, RZ, RZ ;  /* 0x000000ff1212a210 */ /* 0x000fc80007ffe1ff */
[----:B------:R-:W-:-:S05]  /*09c0*/  SEL R21, R13, R18, !P0 ;  /* 0x000000120d157207 */ /* 0x000fca0004000000 */
[----:B------:R-:W-:-:S04]  /*09d0*/  IMAD.WIDE R20, R21, 0x4, R6 ;  /* 0x0000000415147825 */ /* 0x000fc800078e0206 */
[----:B--2---:R-:W-:-:S05]  /*09e0*/  FADD R23, R16, R23 ;  /* 0x0000001710177221 */ /* 0x004fca0000000000 */
[----:B------:R0:W-:Y:S04]  /*09f0*/  STG.E desc[UR4][R10.64], R23 ;  /* 0x000000170a007986 */ /* 0x0001e8000c101904 */
[----:B------:R-:W2:Y:S04]  /*0a00*/  LDG.E R20, desc[UR4][R20.64] ;  /* 0x0000000414147981 */ /* 0x000ea8000c1e1900 */
[----:B------:R-:W2:Y:S01]  /*0a10*/  LDG.E R25, desc[UR4][R8.64] ;  /* 0x0000000408197981 */ /* 0x000ea2000c1e1900 */
[----:B------:R-:W-:-:S05]  /*0a20*/  IMAD.IADD R17, R2, 0x1, R19 ;  /* 0x0000000102117824 */ /* 0x000fca00078e0213 */
[----:B------:R-:W-:Y:S02]  /*0a30*/  IABS R19, R17 ;  /* 0x0000001100137213 */ /* 0x000fe40000000000 */
[----:B------:R-:W-:-:S03]  /*0a40*/  ISETP.GE.AND P2, PT, R17, RZ, PT ;  /* 0x000000ff1100720c */ /* 0x000fc60003f46270 */
[----:B------:R-:W-:-:S05]  /*0a50*/  IMAD.HI.U32 R16, R14, R19, RZ ;  /* 0x000000130e107227 */ /* 0x000fca00078e00ff */
[----:B------:R-:W-:-:S05]  /*0a60*/  IADD3 R16, PT, PT, -R16, RZ, RZ ;  /* 0x000000ff10107210 */ /* 0x000fca0007ffe1ff */
[----:B------:R-:W-:-:S05]  /*0a70*/  IMAD R16, R12, R16, R19 ;  /* 0x000000100c107224 */ /* 0x000fca00078e0213 */
[----:B------:R-:W-:-:S13]  /*0a80*/  ISETP.GT.U32.AND P1, PT, R15, R16, PT ;  /* 0x000000100f00720c */ /* 0x000fda0003f24070 */
[----:B------:R-:W-:-:S05]  /*0a90*/  @!P1 IMAD.IADD R16, R16, 0x1, -R12 ;  /* 0x0000000110109824 */ /* 0x000fca00078e0a0c */
[----:B------:R-:W-:-:S13]  /*0aa0*/  ISETP.GT.U32.AND P1, PT, R15, R16, PT ;  /* 0x000000100f00720c */ /* 0x000fda0003f24070 */
[----:B------:R-:W-:-:S05]  /*0ab0*/  @!P1 IADD3 R16, PT, PT, R16, -R12, RZ ;  /* 0x8000000c10109210 */ /* 0x000fca0007ffe0ff */
[----:B------:R-:W-:-:S05]  /*0ac0*/  @!P2 IMAD.MOV R16, RZ, RZ, -R16 ;  /* 0x000000ffff10a224 */ /* 0x000fca00078e0a10 */
[----:B------:R-:W-:Y:S01]  /*0ad0*/  SEL R19, R13, R16, !P0 ;  /* 0x000000100d137207 */ /* 0x000fe20004000000 */
[----:B------:R-:W-:-:S04]  /*0ae0*/  IMAD.WIDE R12, R2, 0x4, R8 ;  /* 0x00000004020c7825 */ /* 0x000fc800078e0208 */
[----:B------:R-:W-:-:S04]  /*0af0*/  IMAD.WIDE R18, R19, 0x4, R6 ;  /* 0x0000000413127825 */ /* 0x000fc800078e0206 */
[----:B--2---:R-:W-:-:S05]  /*0b00*/  FADD R25, R20, R25 ;  /* 0x0000001914197221 */ /* 0x004fca0000000000 */
[----:B------:R1:W-:Y:S04]  /*0b10*/  STG.E desc[UR4][R8.64], R25 ;  /* 0x0000001908007986 */ /* 0x0003e8000c101904 */
[----:B------:R-:W2:Y:S04]  /*0b20*/  LDG.E R18, desc[UR4][R18.64] ;  /* 0x0000000412127981 */ /* 0x000ea8000c1e1900 */
[----:B0-----:R-:W2:Y:S02]  /*0b30*/  LDG.E R11, desc[UR4][R12.64] ;  /* 0x000000040c0b7981 */ /* 0x001ea4000c1e1900 */
[----:B--2---:R-:W-:Y:S01]  /*0b40*/  FADD R21, R18, R11 ;  /* 0x0000000b12157221 */ /* 0x004fe20000000000 */
[----:B------:R-:W-:-:S04]  /*0b50*/  IADD3 R11, PT, PT, R2, R17, RZ ;  /* 0x00000011020b7210 */ /* 0x000fc80007ffe0ff */
[----:B------:R1:W-:Y:S01]  /*0b60*/  STG.E desc[UR4][R12.64], R21 ;  /* 0x000000150c007986 */ /* 0x0003e2000c101904 */
[----:B------:R-:W-:-:S13]  /*0b70*/  ISETP.GE.AND P0, PT, R11, R0, PT ;  /* 0x000000000b00720c */ /* 0x000fda0003f06270 */
[----:B-1----:R-:W-:Y:S05]  /*0b80*/  @!P0 BRA `(.L_x_3) ;  /* 0xfffffff800a48947 */ /* 0x002fea000383ffff */
[----:B------:R-:W-:Y:S05]  /*0b90*/  EXIT ;  /* 0x000000000000794d */ /* 0x000fea0003800000 */
.L_x_4:
[----:B------:R-:W-:-:S00]  /*0ba0*/  BRA `(.L_x_4) ;  /* 0xfffffffc00fc7947 */ /* 0x000fc0000383ffff */
[----:B------:R-:W-:-:S00]  /*0bb0*/  NOP ;  /* 0x0000000000007918 */ /* 0x000fc00000000000 */
        /* <DEDUP_REMOVED lines=12> */
.L_x_10:


//--------------------- .text._Z22matmul_forward_kernel1PfS_S_S_iii --------------------------
	.section	.text._Z22matmul_forward_kernel1PfS_S_S_iii,"ax",@progbits
	.align	128
        .global         _Z22matmul_forward_kernel1PfS_S_S_iii
        .type           _Z22matmul_forward_kernel1PfS_S_S_iii,@function
        .size           _Z22matmul_forward_kernel1PfS_S_S_iii,(.L_x_11 - _Z22matmul_forward_kernel1PfS_S_S_iii)
        .other          _Z22matmul_forward_kernel1PfS_S_S_iii,@"STO_CUDA_ENTRY STV_DEFAULT"
_Z22matmul_forward_kernel1PfS_S_S_iii:
.text._Z22matmul_forward_kernel1PfS_S_S_iii:
[----:B------:R-:W-:Y:S01]  /*0000*/  LDC R1, c[0x0][0x37c] ;  /* 0x0000df00ff017b82 */ /* 0x000fe20000000800 */
[----:B------:R-:W0:Y:S07]  /*0010*/  S2R R3, SR_TID.Y ;  /* 0x0000000000037919 */ /* 0x000e2e0000002200 */
[----:B------:R-:W1:Y:S01]  /*0020*/  LDC R7, c[0x0][0x360] ;  /* 0x0000d800ff077b82 */ /* 0x000e620000000800 */
[----:B------:R-:W2:Y:S01]  /*0030*/  LDCU UR6, c[0x0][0x3a8] ;  /* 0x00007500ff0677ac */ /* 0x000ea20008000800 */
[----:B------:R-:W1:Y:S06]  /*0040*/  S2R R4, SR_TID.X ;  /* 0x0000000000047919 */ /* 0x000e6c0000002100 */
[----:B------:R-:W0:Y:S08]  /*0050*/  S2UR UR5, SR_CTAID.Y ;  /* 0x00000000000579c3 */ /* 0x000e300000002600 */
[----:B------:R-:W0:Y:S08]  /*0060*/  LDC R0, c[0x0][0x364] ;  /* 0x0000d900ff007b82 */ /* 0x000e300000000800 */
[----:B------:R-:W1:Y:S08]  /*0070*/  S2UR UR4, SR_CTAID.X ;  /* 0x00000000000479c3 */ /* 0x000e700000002500 */
[----:B------:R-:W3:Y:S01]  /*0080*/  LDC R2, c[0x0][0x3a0] ;  /* 0x0000e800ff027b82 */ /* 0x000ee20000000800 */
[----:B0-----:R-:W-:-:S05]  /*0090*/  IMAD R0, R0, UR5, R3 ;  /* 0x0000000500007c24 */ /* 0x001fca000f8e0203 */
[----:B--2---:R-:W-:Y:S01]  /*00a0*/  ISETP.GE.AND P0, PT, R0, UR6, PT ;  /* 0x0000000600007c0c */ /* 0x004fe2000bf06270 */
[----:B-1----:R-:W-:-:S05]  /*00b0*/  IMAD R7, R7, UR4, R4 ;  /* 0x0000000407077c24 */ /* 0x002fca000f8e0204 */
[----:B---3--:R-:W-:-:S13]  /*00c0*/  ISETP.GE.OR P0, PT, R7, R2, P0 ;  /* 0x000000020700720c */ /* 0x008fda0000706670 */
[----:B------:R-:W-:Y:S05]  /*00d0*/  @P0 EXIT ;  /* 0x000000000000094d */ /* 0x000fea0003800000 */
[----:B------:R-:W0:Y:S01]  /*00e0*/  LDCU.64 UR4, c[0x0][0x398] ;  /* 0x00007300ff0477ac */ /* 0x000e220008000a00 */
[----:B------:R-:W-:Y:S01]  /*00f0*/  IABS R6, R2 ;  /* 0x0000000200067213 */ /* 0x000fe20000000000 */
[----:B------:R-:W-:Y:S01]  /*0100*/  IMAD.MOV.U32 R10, RZ, RZ, RZ ;  /* 0x000000ffff0a7224 */ /* 0x000fe200078e00ff */
[----:B------:R-:W1:Y:S02]  /*0110*/  LDC R15, c[0x0][0x3a4] ;  /* 0x0000e900ff0f7b82 */ /* 0x000e640000000800 */
[----:B------:R-:W2:Y:S01]  /*0120*/  I2F.RP R3, R6 ;  /* 0x0000000600037306 */ /* 0x000ea20000209400 */
[----:B0-----:R-:W-:-:S07]  /*0130*/  ISETP.NE.U32.AND P0, PT, RZ, UR4, PT ;  /* 0x00000004ff007c0c */ /* 0x001fce000bf05070 */
[----:B--2---:R-:W0:Y:S01]  /*0140*/  MUFU.RCP R3, R3 ;  /* 0x0000000300037308 */ /* 0x004e220000001000 */
[----:B------:R-:W-:Y:S01]  /*0150*/  ISETP.NE.AND.EX P0, PT, RZ, UR5, PT, P0 ;  /* 0x00000005ff007c0c */ /* 0x000fe2000bf05300 */
[----:B------:R-:W2:-:S12]  /*0160*/  LDCU.64 UR4, c[0x0][0x358] ;  /* 0x00006b00ff0477ac */ /* 0x000e980008000a00 */
[----:B------:R-:W3:Y:S01]  /*0170*/  @P0 LDC.64 R4, c[0x0][0x398] ;  /* 0x0000e600ff040b82 */ /* 0x000ee20000000a00 */
[----:B0-----:R-:W-:-:S04]  /*0180*/  VIADD R8, R3, 0xffffffe ;  /* 0x0ffffffe03087836 */ /* 0x001fc80000000000 */
[----:B------:R0:W4:Y:S02]  /*0190*/  F2I.FTZ.U32.TRUNC.NTZ R9, R8 ;  /* 0x0000000800097305 */ /* 0x000124000021f000 */
[----:B0-----:R-:W-:Y:S02]  /*01a0*/  IMAD.MOV.U32 R8, RZ, RZ, RZ ;  /* 0x000000ffff087224 */ /* 0x001fe400078e00ff */
[----:B----4-:R-:W-:Y:S02]  /*01b0*/  IMAD.MOV R11, RZ, RZ, -R9 ;  /* 0x000000ffff0b7224 */ /* 0x010fe400078e0a09 */
[----:B---3--:R-:W-:-:S04]  /*01c0*/  @P0 IMAD.WIDE.U32 R4, R0, 0x4, R4 ;  /* 0x0000000400040825 */ /* 0x008fc800078e0004 */
[----:B------:R-:W-:Y:S01]  /*01d0*/  IMAD R11, R11, R6, RZ ;  /* 0x000000060b0b7224 */ /* 0x000fe200078e02ff */
[----:B--2---:R0:W5:Y:S01]  /*01e0*/  @P0 LDG.E R10, desc[UR4][R4.64] ;  /* 0x00000004040a0981 */ /* 0x004162000c1e1900 */
[----:B------:R-:W-:Y:S02]  /*01f0*/  ISETP.GE.AND P2, PT, R7, RZ, PT ;  /* 0x000000ff0700720c */ /* 0x000fe40003f46270 */
[----:B------:R-:W-:Y:S01]  /*0200*/  IMAD.HI.U32 R9, R9, R11, R8 ;  /* 0x0000000b09097227 */ /* 0x000fe200078e0008 */
[----:B0-----:R-:W-:-:S05]  /*0210*/  IABS R4, R7 ;  /* 0x0000000700047213 */ /* 0x001fca0000000000 */
[----:B------:R-:W-:-:S04]  /*0220*/  IMAD.HI.U32 R9, R9, R4, RZ ;  /* 0x0000000409097227 */ /* 0x000fc800078e00ff */
[----:B------:R-:W-:-:S04]  /*0230*/  IMAD.MOV R9, RZ, RZ, -R9 ;  /* 0x000000ffff097224 */ /* 0x000fc800078e0a09 */
[----:B------:R-:W-:-:S05]  /*0240*/  IMAD R3, R6, R9, R4 ;  /* 0x0000000906037224 */ /* 0x000fca00078e0204 */
[----:B------:R-:W-:-:S13]  /*0250*/  ISETP.GT.U32.AND P0, PT, R6, R3, PT ;  /* 0x000000030600720c */ /* 0x000fda0003f04070 */
[----:B------:R-:W-:Y:S01]  /*0260*/  @!P0 IMAD.IADD R3, R3, 0x1, -R6 ;  /* 0x0000000103038824 */ /* 0x000fe200078e0a06 */
[----:B------:R-:W-:-:S04]  /*0270*/  ISETP.NE.AND P0, PT, R2, RZ, PT ;  /* 0x000000ff0200720c */ /* 0x000fc80003f05270 */
[----:B------:R-:W-:-:S13]  /*0280*/  ISETP.GT.U32.AND P1, PT, R6, R3, PT ;  /* 0x000000030600720c */ /* 0x000fda0003f24070 */
[----:B------:R-:W-:-:S04]  /*0290*/  @!P1 IMAD.IADD R3, R3, 0x1, -R6 ;  /* 0x0000000103039824 */ /* 0x000fc800078e0a06 */
[----:B------:R-:W-:Y:S01]  /*02a0*/  @!P2 IMAD.MOV R3, RZ, RZ, -R3 ;  /* 0x000000ffff03a224 */ /* 0x000fe200078e0a03 */
[----:B------:R-:W-:Y:S02]  /*02b0*/  @!P0 LOP3.LUT R3, RZ, R2, RZ, 0x33, !PT ;  /* 0x00000002ff038212 */ /* 0x000fe400078e33ff */
[----:B-1----:R-:W-:-:S03]  /*02c0*/  ISETP.GE.AND P0, PT, R15, 0x1, PT ;  /* 0x000000010f00780c */ /* 0x002fc60003f06270 */
[----:B------:R-:W-:Y:S02]  /*02d0*/  IMAD.IADD R2, R7, 0x1, -R3 ;  /* 0x0000000107027824 */ /* 0x000fe400078e0a03 */
[-C--:B------:R-:W-:Y:S02]  /*02e0*/  IMAD R3, R3, R15.reuse, RZ ;  /* 0x0000000f03037224 */ /* 0x080fe400078e02ff */
[----:B------:R-:W-:-:S03]  /*02f0*/  IMAD R2, R2, R15, RZ ;  /* 0x0000000f02027224 */ /* 0x000fc600078e02ff */
[----:B------:R-:W-:Y:S02]  /*0300*/  SHF.R.S32.HI R9, RZ, 0x1f, R3 ;  /* 0x0000001fff097819 */ /* 0x000fe40000011403 */
[----:B------:R-:W-:-:S04]  /*0310*/  IADD3 R6, P1, PT, R2, R3, RZ ;  /* 0x0000000302067210 */ /* 0x000fc80007f3e0ff */
[----:B------:R-:W-:Y:S01]  /*0320*/  LEA.HI.X.SX32 R9, R2, R9, 0x1, P1 ;  /* 0x0000000902097211 */ /* 0x000fe200008f0eff */
[----:B------:R-:W-:Y:S08]  /*0330*/  @!P0 BRA `(.L_x_5) ;  /* 0x0000000400cc8947 */ /* 0x000ff00003800000 */
[C---:B------:R-:W-:Y:S01]  /*0340*/  ISETP.GE.U32.AND P1, PT, R15.reuse, 0x8, PT ;  /* 0x000000080f00780c */ /* 0x040fe20003f26070 */
[----:B------:R-:W-:Y:S01]  /*0350*/  IMAD R8, R0, R15, RZ ;  /* 0x0000000f00087224 */ /* 0x000fe200078e02ff */
[----:B------:R-:W-:Y:S01]  /*0360*/  LOP3.LUT R22, R15, 0x7, RZ, 0xc0, !PT ;  /* 0x000000070f167812 */ /* 0x000fe200078ec0ff */
[----:B------:R-:W-:-:S03]  /*0370*/  IMAD.MOV.U32 R11, RZ, RZ, RZ ;  /* 0x000000ffff0b7224 */ /* 0x000fc600078e00ff */
[----:B------:R-:W-:Y:S02]  /*0380*/  ISETP.NE.AND P0, PT, R22, RZ, PT ;  /* 0x000000ff1600720c */ /* 0x000fe40003f05270 */
[----:B------:R-:W-:-:S05]  /*0390*/  SHF.R.S32.HI R13, RZ, 0x1f, R8 ;  /* 0x0000001fff0d7819 */ /* 0x000fca0000011408 */
[----:B------:R-:W-:Y:S06]  /*03a0*/  @!P1 BRA `(.L_x_6) ;  /* 0x0000000000b89947 */ /* 0x000fec0003800000 */
[----:B------:R-:W0:Y:S01]  /*03b0*/  LDCU.64 UR8, c[0x0][0x388] ;  /* 0x00007100ff0877ac */ /* 0x000e220008000a00 */
[----:B------:R-:W-:Y:S01]  /*03c0*/  LOP3.LUT R11, R15, 0x7ffffff8, RZ, 0xc0, !PT ;  /* 0x7ffffff80f0b7812 */ /* 0x000fe200078ec0ff */
[----:B------:R-:W1:Y:S04]  /*03d0*/  LDCU.64 UR10, c[0x0][0x390] ;  /* 0x00007200ff0a77ac */ /* 0x000e680008000a00 */
[----:B------:R-:W-:Y:S01]  /*03e0*/  IMAD.MOV R12, RZ, RZ, -R11 ;  /* 0x000000ffff0c7224 */ /* 0x000fe200078e0a0b */
[----:B0-----:R-:W-:Y:S02]  /*03f0*/  LEA R16, P1, R6, UR8, 0x2 ;  /* 0x0000000806107c11 */ /* 0x001fe4000f8210ff */
[----:B-1----:R-:W-:Y:S02]  /*0400*/  LEA R14, P3, R8, UR10, 0x2 ;  /* 0x0000000a080e7c11 */ /* 0x002fe4000f8610ff */
[----:B------:R-:W-:-:S02]  /*0410*/  IADD3 R16, P2, PT, R16, 0x10, RZ ;  /* 0x0000001010107810 */ /* 0x000fc40007f5e0ff */
[----:B------:R-:W-:Y:S02]  /*0420*/  IADD3 R14, P4, PT, R14, 0x10, RZ ;  /* 0x000000100e0e7810 */ /* 0x000fe40007f9e0ff */
[----:B------:R-:W-:Y:S02]  /*0430*/  LEA.HI.X R17, R6, UR9, R9, 0x2, P1 ;  /* 0x0000000906117c11 */ /* 0x000fe400088f1409 */
[----:B------:R-:W-:-:S03]  /*0440*/  LEA.HI.X R5, R8, UR11, R13, 0x2, P3 ;  /* 0x0000000b08057c11 */ /* 0x000fc600098f140d */
[----:B------:R-:W-:Y:S02]  /*0450*/  IMAD.X R17, RZ, RZ, R17, P2 ;  /* 0x000000ffff117224 */ /* 0x000fe400010e0611 */
[----:B------:R-:W-:-:S07]  /*0460*/  IMAD.X R5, RZ, RZ, R5, P4 ;  /* 0x000000ffff057224 */ /* 0x000fce00020e0605 */
.L_x_7:
[----:B------:R-:W-:Y:S01]  /*0470*/  MOV R2, R16 ;  /* 0x0000001000027202 */ /* 0x000fe20000000f00 */
[----:B------:R-:W-:Y:S02]  /*0480*/  IMAD.MOV.U32 R3, RZ, RZ, R17 ;  /* 0x000000ffff037224 */ /* 0x000fe400078e0011 */
[----:B------:R-:W-:-:S03]  /*0490*/  IMAD.MOV.U32 R4, RZ, RZ, R14 ;  /* 0x000000ffff047224 */ /* 0x000fc600078e000e */
[----:B------:R-:W2:Y:S04]  /*04a0*/  LDG.E R23, desc[UR4][R2.64+-0x10] ;  /* 0xfffff00402177981 */ /* 0x000ea8000c1e1900 */
[----:B------:R-:W2:Y:S04]  /*04b0*/  LDG.E R20, desc[UR4][R4.64+-0x10] ;  /* 0xfffff00404147981 */ /* 0x000ea8000c1e1900 */
[----:B------:R-:W3:Y:S04]  /*04c0*/  LDG.E R25, desc[UR4][R2.64+-0xc] ;  /* 0xfffff40402197981 */ /* 0x000ee8000c1e1900 */
[----:B------:R-:W3:Y:S04]  /*04d0*/  LDG.E R24, desc[UR4][R4.64+-0xc] ;  /* 0xfffff40404187981 */ /* 0x000ee8000c1e1900 */
[----:B------:R-:W4:Y:S04]  /*04e0*/  LDG.E R18, desc[UR4][R2.64+-0x8] ;  /* 0xfffff80402127981 */ /* 0x000f28000c1e1900 */
[----:B------:R-:W4:Y:S04]  /*04f0*/  LDG.E R21, desc[UR4][R4.64+-0x8] ;  /* 0xfffff80404157981 */ /* 0x000f28000c1e1900 */
[----:B------:R-:W4:Y:S04]  /*0500*/  LDG.E R17, desc[UR4][R2.64+-0x4] ;  /* 0xfffffc0402117981 */ /* 0x000f28000c1e1900 */
[----:B------:R-:W4:Y:S04]  /*0510*/  LDG.E R14, desc[UR4][R4.64+-0x4] ;  /* 0xfffffc04040e7981 */ /* 0x000f28000c1e1900 */
[----:B------:R-:W4:Y:S04]  /*0520*/  LDG.E R16, desc[UR4][R2.64] ;  /* 0x0000000402107981 */ /* 0x000f28000c1e1900 */
[----:B------:R-:W4:Y:S01]  /*0530*/  LDG.E R19, desc[UR4][R4.64] ;  /* 0x0000000404137981 */ /* 0x000f22000c1e1900 */
[----:B--2--5:R-:W-:-:S03]  /*0540*/  FFMA R20, R23, R20, R10 ;  /* 0x0000001417147223 */ /* 0x024fc6000000000a */
[----:B------:R-:W2:Y:S04]  /*0550*/  LDG.E R10, desc[UR4][R2.64+0x4] ;  /* 0x00000404020a7981 */ /* 0x000ea8000c1e1900 */
[----:B------:R-:W2:Y:S01]  /*0560*/  LDG.E R23, desc[UR4][R4.64+0x4] ;  /* 0x0000040404177981 */ /* 0x000ea2000c1e1900 */
[----:B---3--:R-:W-:-:S03]  /*0570*/  FFMA R27, R25, R24, R20 ;  /* 0x00000018191b7223 */ /* 0x008fc60000000014 */
[----:B------:R-:W3:Y:S04]  /*0580*/  LDG.E R25, desc[UR4][R2.64+0x8] ;  /* 0x0000080402197981 */ /* 0x000ee8000c1e1900 */
[----:B------:R-:W3:Y:S01]  /*0590*/  LDG.E R20, desc[UR4][R4.64+0x8] ;  /* 0x0000080404147981 */ /* 0x000ee2000c1e1900 */
[----:B----4-:R-:W-:-:S03]  /*05a0*/  FFMA R24, R18, R21, R27 ;  /* 0x0000001512187223 */ /* 0x010fc6000000001b */
[----:B------:R-:W4:Y:S04]  /*05b0*/  LDG.E R18, desc[UR4][R2.64+0xc] ;  /* 0x00000c0402127981 */ /* 0x000f28000c1e1900 */
[----:B------:R0:W4:Y:S01]  /*05c0*/  LDG.E R21, desc[UR4][R4.64+0xc] ;  /* 0x00000c0404157981 */ /* 0x000122000c1e1900 */
[----:B------:R-:W-:Y:S02]  /*05d0*/  VIADD R12, R12, 0x8 ;  /* 0x000000080c0c7836 */ /* 0x000fe40000000000 */
[----:B------:R-:W-:Y:S01]  /*05e0*/  FFMA R17, R17, R14, R24 ;  /* 0x0000000e11117223 */ /* 0x000fe20000000018 */
[----:B------:R-:W-:Y:S02]  /*05f0*/  IADD3 R14, P3, PT, R4, 0x20, RZ ;  /* 0x00000020040e7810 */ /* 0x000fe40007f7e0ff */
[----:B------:R-:W-:Y:S01]  /*0600*/  ISETP.NE.AND P1, PT, R12, RZ, PT ;  /* 0x000000ff0c00720c */ /* 0x000fe20003f25270 */
[----:B------:R-:W-:Y:S01]  /*0610*/  FFMA R17, R16, R19, R17 ;  /* 0x0000001310117223 */ /* 0x000fe20000000011 */
[----:B------:R-:W-:Y:S01]  /*0620*/  IADD3 R16, P2, PT, R2, 0x20, RZ ;  /* 0x0000002002107810 */ /* 0x000fe20007f5e0ff */
[----:B0-----:R-:W-:-:S02]  /*0630*/  IMAD.X R5, RZ, RZ, R5, P3 ;  /* 0x000000ffff057224 */ /* 0x001fc400018e0605 */
[----:B--2---:R-:W-:Y:S02]  /*0640*/  FFMA R10, R10, R23, R17 ;  /* 0x000000170a0a7223 */ /* 0x004fe40000000011 */
[----:B------:R-:W-:Y:S02]  /*0650*/  IMAD.X R17, RZ, RZ, R3, P2 ;  /* 0x000000ffff117224 */ /* 0x000fe400010e0603 */
[----:B---3--:R-:W-:-:S04]  /*0660*/  FFMA R25, R25, R20, R10 ;  /* 0x0000001419197223 */ /* 0x008fc8000000000a */
[----:B----4-:R-:W-:Y:S01]  /*0670*/  FFMA R10, R18, R21, R25 ;  /* 0x00000015120a7223 */ /* 0x010fe20000000019 */
[----:B------:R-:W-:Y:S06]  /*0680*/  @P1 BRA `(.L_x_7) ;  /* 0xfffffffc00781947 */ /* 0x000fec000383ffff */
.L_x_6:
[----:B------:R-:W-:Y:S05]  /*0690*/  @!P0 BRA `(.L_x_5) ;  /* 0x0000000000f48947 */ /* 0x000fea0003800000 */
[----:B------:R-:W-:Y:S02]  /*06a0*/  ISETP.GE.U32.AND P0, PT, R22, 0x4, PT ;  /* 0x000000041600780c */ /* 0x000fe40003f06070 */
[----:B------:R-:W-:-:S04]  /*06b0*/  LOP3.LUT R20, R15, 0x3, RZ, 0xc0, !PT ;  /* 0x000000030f147812 */ /* 0x000fc800078ec0ff */
[----:B------:R-:W-:-:S07]  /*06c0*/  ISETP.NE.AND P1, PT, R20, RZ, PT ;  /* 0x000000ff1400720c */ /* 0x000fce0003f25270 */
[----:B------:R-:W-:Y:S06]  /*06d0*/  @!P0 BRA `(.L_x_8) ;  /* 0x00000000005c8947 */ /* 0x000fec0003800000 */
[----:B------:R-:W0:Y:S01]  /*06e0*/  LDCU.64 UR8, c[0x0][0x388] ;  /* 0x00007100ff0877ac */ /* 0x000e220008000a00 */
[----:B------:R-:W-:Y:S02]  /*06f0*/  IADD3 R5, P0, PT, R11, R6, RZ ;  /* 0x000000060b057210 */ /* 0x000fe40007f1e0ff */
[----:B------:R-:W-:Y:S01]  /*0700*/  IADD3 R3, P2, PT, R8, R11, RZ ;  /* 0x0000000b08037210 */ /* 0x000fe20007f5e0ff */
[----:B------:R-:W1:Y:S02]  /*0710*/  LDCU.64 UR10, c[0x0][0x390] ;  /* 0x00007200ff0a77ac */ /* 0x000e640008000a00 */
[----:B------:R-:W-:Y:S02]  /*0720*/  IMAD.X R14, RZ, RZ, R9, P0 ;  /* 0x000000ffff0e7224 */ /* 0x000fe400000e0609 */
[----:B------:R-:W-:Y:S01]  /*0730*/  IMAD.X R12, RZ, RZ, R13, P2 ;  /* 0x000000ffff0c7224 */ /* 0x000fe200010e060d */
[----:B0-----:R-:W-:Y:S02]  /*0740*/  LEA R4, P0, R5, UR8, 0x2 ;  /* 0x0000000805047c11 */ /* 0x001fe4000f8010ff */
[----:B-1----:R-:W-:-:S02]  /*0750*/  LEA R2, P2, R3, UR10, 0x2 ;  /* 0x0000000a03027c11 */ /* 0x002fc4000f8410ff */
[----:B------:R-:W-:Y:S02]  /*0760*/  LEA.HI.X R5, R5, UR9, R14, 0x2, P0 ;  /* 0x0000000905057c11 */ /* 0x000fe400080f140e */
[----:B------:R-:W-:-:S03]  /*0770*/  LEA.HI.X R3, R3, UR11, R12, 0x2, P2 ;  /* 0x0000000b03037c11 */ /* 0x000fc600090f140c */
[----:B------:R-:W2:Y:S04]  /*0780*/  LDG.E R17, desc[UR4][R4.64] ;  /* 0x0000000404117981 */ /* 0x000ea8000c1e1900 */
[----:B------:R-:W2:Y:S04]  /*0790*/  LDG.E R12, desc[UR4][R2.64] ;  /* 0x00000004020c7981 */ /* 0x000ea8000c1e1900 */
[----:B------:R-:W3:Y:S04]  /*07a0*/  LDG.E R19, desc[UR4][R4.64+0x4] ;  /* 0x0000040404137981 */ /* 0x000ee8000c1e1900 */
[----:B------:R-:W3:Y:S04]  /*07b0*/  LDG.E R14, desc[UR4][R2.64+0x4] ;  /* 0x00000404020e7981 */ /* 0x000ee8000c1e1900 */
[----:B------:R-:W4:Y:S04]  /*07c0*/  LDG.E R21, desc[UR4][R4.64+0x8] ;  /* 0x0000080404157981 */ /* 0x000f28000c1e1900 */
[----:B------:R-:W4:Y:S04]  /*07d0*/  LDG.E R16, desc[UR4][R2.64+0x8] ;  /* 0x0000080402107981 */ /* 0x000f28000c1e1900 */
[----:B------:R-:W4:Y:S04]  /*07e0*/  LDG.E R23, desc[UR4][R4.64+0xc] ;  /* 0x00000c0404177981 */ /* 0x000f28000c1e1900 */
[----:B------:R-:W4:Y:S01]  /*07f0*/  LDG.E R18, desc[UR4][R2.64+0xc] ;  /* 0x00000c0402127981 */ /* 0x000f22000c1e1900 */
[----:B------:R-:W-:Y:S01]  /*0800*/  IADD3 R11, PT, PT, R11, 0x4, RZ ;  /* 0x000000040b0b7810 */ /* 0x000fe20007ffe0ff */
[----:B--2--5:R-:W-:-:S04]  /*0810*/  FFMA R12, R17, R12, R10 ;  /* 0x0000000c110c7223 */ /* 0x024fc8000000000a */
[----:B---3--:R-:W-:-:S04]  /*0820*/  FFMA R12, R19, R14, R12 ;  /* 0x0000000e130c7223 */ /* 0x008fc8000000000c */
[----:B----4-:R-:W-:-:S04]  /*0830*/  FFMA R12, R21, R16, R12 ;  /* 0x00000010150c7223 */ /* 0x010fc8000000000c */
[----:B------:R-:W-:-:S07]  /*0840*/  FFMA R10, R23, R18, R12 ;  /* 0x00000012170a7223 */ /* 0x000fce000000000c */
.L_x_8:
[----:B------:R-:W-:Y:S05]  /*0850*/  @!P1 BRA `(.L_x_5) ;  /* 0x0000000000849947 */ /* 0x000fea0003800000 */
[----:B------:R-:W-:Y:S02]  /*0860*/  LOP3.LUT R15, R15, 0x1, RZ, 0xc0, !PT ;  /* 0x000000010f0f7812 */ /* 0x000fe400078ec0ff */
[----:B------:R-:W-:Y:S02]  /*0870*/  ISETP.NE.AND P1, PT, R20, 0x1, PT ;  /* 0x000000011400780c */ /* 0x000fe40003f25270 */
[----:B------:R-:W-:-:S11]  /*0880*/  ISETP.NE.U32.AND P0, PT, R15, 0x1, PT ;  /* 0x000000010f00780c */ /* 0x000fd60003f05070 */
[----:B------:R-:W0:Y:S01]  /*0890*/  @P1 LDC.64 R16, c[0x0][0x388] ;  /* 0x0000e200ff101b82 */ /* 0x000e220000000a00 */
[C---:B------:R-:W-:Y:S02]  /*08a0*/  @P1 IADD3 R12, P3, PT, R11.reuse, R6, RZ ;  /* 0x000000060b0c1210 */ /* 0x040fe40007f7e0ff */
[----:B------:R-:W-:Y:S01]  /*08b0*/  @P1 IADD3 R18, P4, PT, R8, R11, RZ ;  /* 0x0000000b08121210 */ /* 0x000fe20007f9e0ff */
[----:B------:R-:W-:-:S04]  /*08c0*/  @P1 VIADD R11, R11, 0x2 ;  /* 0x000000020b0b1836 */ /* 0x000fc80000000000 */
[----:B------:R-:W1:Y:S01]  /*08d0*/  @P1 LDC.64 R14, c[0x0][0x390] ;  /* 0x0000e400ff0e1b82 */ /* 0x000e620000000a00 */
[----:B------:R-:W-:Y:S01]  /*08e0*/  @!P0 IADD3 R6, P5, PT, R11, R6, RZ ;  /* 0x000000060b068210 */ /* 0x000fe20007fbe0ff */
[----:B------:R-:W-:Y:S01]  /*08f0*/  @P1 IMAD.X R19, RZ, RZ, R13, P4 ;  /* 0x000000ffff131224 */ /* 0x000fe200020e060d */
[----:B------:R-:W-:Y:S01]  /*0900*/  @!P0 IADD3 R8, P2, PT, R8, R11, RZ ;  /* 0x0000000b08088210 */ /* 0x000fe20007f5e0ff */
[--C-:B------:R-:W-:Y:S02]  /*0910*/  @P1 IMAD.X R11, RZ, RZ, R9.reuse, P3 ;  /* 0x000000ffff0b1224 */ /* 0x100fe400018e0609 */
[----:B------:R-:W-:Y:S02]  /*0920*/  @!P0 IMAD.X R9, RZ, RZ, R9, P5 ;  /* 0x000000ffff098224 */ /* 0x000fe400028e0609 */
[----:B------:R-:W2:Y:S01]  /*0930*/  @!P0 LDC.64 R4, c[0x0][0x388] ;  /* 0x0000e200ff048b82 */ /* 0x000ea20000000a00 */
[----:B------:R-:W-:-:S07]  /*0940*/  @!P0 IMAD.X R13, RZ, RZ, R13, P2 ;  /* 0x000000ffff0d8224 */ /* 0x000fce00010e060d */
[----:B------:R-:W3:Y:S01]  /*0950*/  @!P0 LDC.64 R2, c[0x0][0x390] ;  /* 0x0000e400ff028b82 */ /* 0x000ee20000000a00 */
[----:B0-----:R-:W-:-:S04]  /*0960*/  @P1 LEA R16, P4, R12, R16, 0x2 ;  /* 0x000000100c101211 */ /* 0x001fc800078810ff */
[----:B------:R-:W-:Y:S02]  /*0970*/  @P1 LEA.HI.X R17, R12, R17, R11, 0x2, P4 ;  /* 0x000000110c111211 */ /* 0x000fe400020f140b */
[----:B-1----:R-:W-:-:S03]  /*0980*/  @P1 LEA R14, P3, R18, R14, 0x2 ;  /* 0x0000000e120e1211 */ /* 0x002fc600078610ff */
[----:B------:R-:W4:Y:S01]  /*0990*/  @P1 LDG.E R11, desc[UR4][R16.64+0x4] ;  /* 0x00000404100b1981 */ /* 0x000f22000c1e1900 */
[----:B------:R-:W-:Y:S02]  /*09a0*/  @P1 LEA.HI.X R15, R18, R15, R19, 0x2, P3 ;  /* 0x0000000f120f1211 */ /* 0x000fe400018f1413 */
[----:B--2---:R-:W-:-:S04]  /*09b0*/  @!P0 LEA R4, P5, R6, R4, 0x2 ;  /* 0x0000000406048211 */ /* 0x004fc800078a10ff */
[----:B------:R-:W-:Y:S02]  /*09c0*/  @!P0 LEA.HI.X R5, R6, R5, R9, 0x2, P5 ;  /* 0x0000000506058211 */ /* 0x000fe400028f1409 */
[----:B------:R-:W2:Y:S01]  /*09d0*/  @P1 LDG.E R9, desc[UR4][R16.64] ;  /* 0x0000000410091981 */ /* 0x000ea2000c1e1900 */
[----:B---3--:R-:W-:-:S03]  /*09e0*/  @!P0 LEA R2, P2, R8, R2, 0x2 ;  /* 0x0000000208028211 */ /* 0x008fc600078410ff */
[----:B------:R-:W2:Y:S01]  /*09f0*/  @P1 LDG.E R6, desc[UR4][R14.64] ;  /* 0x000000040e061981 */ /* 0x000ea2000c1e1900 */
[----:B------:R-:W-:-:S03]  /*0a00*/  @!P0 LEA.HI.X R3, R8, R3, R13, 0x2, P2 ;  /* 0x0000000308038211 */ /* 0x000fc600010f140d */
[----:B------:R-:W4:Y:S04]  /*0a10*/  @P1 LDG.E R8, desc[UR4][R14.64+0x4] ;  /* 0x000004040e081981 */ /* 0x000f28000c1e1900 */
[----:B------:R-:W3:Y:S04]  /*0a20*/  @!P0 LDG.E R5, desc[UR4][R4.64] ;  /* 0x0000000404058981 */ /* 0x000ee8000c1e1900 */
[----:B------:R-:W3:Y:S01]  /*0a30*/  @!P0 LDG.E R2, desc[UR4][R2.64] ;  /* 0x0000000402028981 */ /* 0x000ee2000c1e1900 */
[----:B--2--5:R-:W-:-:S04]  /*0a40*/  @P1 FFMA R6, R9, R6, R10 ;  /* 0x0000000609061223 */ /* 0x024fc8000000000a */
[----:B----4-:R-:W-:-:S04]  /*0a50*/  @P1 FFMA R10, R11, R8, R6 ;  /* 0x000000080b0a1223 */ /* 0x010fc80000000006 */
[----:B---3--:R-:W-:-:S07]  /*0a60*/  @!P0 FFMA R10, R5, R2, R10 ;  /* 0x00000002050a8223 */ /* 0x008fce000000000a */
.L_x_5:
[----:B------:R-:W0:Y:S01]  /*0a70*/  LDC.64 R2, c[0x0][0x380] ;  /* 0x0000e000ff027b82 */ /* 0x000e220000000a00 */
[----:B------:R-:W-:-:S04]  /*0a80*/  IMAD R7, R7, UR6, R0 ;  /* 0x0000000607077c24 */ /* 0x000fc8000f8e0200 */
[----:B0-----:R-:W-:-:S05]  /*0a90*/  IMAD.WIDE R2, R7, 0x4, R2 ;  /* 0x0000000407027825 */ /* 0x001fca00078e0202 */
[----:B-----5:R-:W-:Y:S01]  /*0aa0*/  STG.E desc[UR4][R2.64], R10 ;  /* 0x0000000a02007986 */ /* 0x020fe2000c101904 */
[----:B------:R-:W-:Y:S05]  /*0ab0*/  EXIT ;  /* 0x000000000000794d */ /* 0x000fea0003800000 */
.L_x_9:
        /* <DEDUP_REMOVED lines=12> */
.L_x_11:


//--------------------- .nv.shared.reserved.0     --------------------------
	.section	.nv.shared.reserved.0,"aw",@nobits
	.weak		__nv_reservedSMEM_offset_0_alias
	.size		__nv_reservedSMEM_offset_0_alias, 0, 64
	.other		__nv_reservedSMEM_offset_0_alias,@"STO_CUDA_RESERVED_SHARED STV_DEFAULT"
__nv_reservedSMEM_offset_0_alias:
	.zero		0
	.zero		64


//--------------------- .nv.constant0._Z8add_biasPfS_iii --------------------------
	.section	.nv.constant0._Z8add_biasPfS_iii,"a",@progbits
	.sectionflags	@""
	.align	4
.nv.constant0._Z8add_biasPfS_iii:
	.zero		924


//--------------------- .nv.constant0._Z22matmul_forward_kernel1PfS_S_S_iii --------------------------
	.section	.nv.constant0._Z22matmul_forward_kernel1PfS_S_S_iii,"a",@progbits
	.sectionflags	@""
	.align	4
.nv.constant0._Z22matmul_forward_kernel1PfS_S_S_iii:
	.zero		940


//--------------------- SYMBOLS --------------------------

	.type		.nv.reservedSmem.offset0,@object
	.size		.nv.reservedSmem.offset0,0x4
